//
// Generated by NVIDIA NVVM Compiler
//
// Compiler Build ID: CL-36424714
// Cuda compilation tools, release 13.0, V13.0.88
// Based on NVVM 20.0.0
//

.version 9.0
.target sm_100
.address_size 64

	// .globl	lux_layer_norm_f32_kernel
// _ZZ25lux_layer_norm_f32_kernelE6s_mean has been demoted
// _ZZ25lux_layer_norm_f32_kernelE6s_rstd has been demoted
// _ZZ25lux_layer_norm_f32_kernelE9s_welford has been demoted
// _ZZ25lux_layer_norm_f16_kernelE6s_mean has been demoted
// _ZZ25lux_layer_norm_f16_kernelE6s_rstd has been demoted
// _ZZ25lux_layer_norm_f16_kernelE9s_welford has been demoted
// _ZZ34lux_layer_norm_backward_f32_kernelE8s_sum_dy has been demoted
// _ZZ34lux_layer_norm_backward_f32_kernelE13s_sum_dy_xhat has been demoted
// _ZZ33lux_layer_norm_batched_f32_kernelE6s_mean has been demoted
// _ZZ33lux_layer_norm_batched_f32_kernelE6s_rstd has been demoted

.visible .entry lux_layer_norm_f32_kernel(
	.param .u64 .ptr .align 1 lux_layer_norm_f32_kernel_param_0,
	.param .u64 .ptr .align 1 lux_layer_norm_f32_kernel_param_1,
	.param .u64 .ptr .align 1 lux_layer_norm_f32_kernel_param_2,
	.param .u64 .ptr .align 1 lux_layer_norm_f32_kernel_param_3,
	.param .u64 .ptr .align 1 lux_layer_norm_f32_kernel_param_4,
	.param .u64 .ptr .align 1 lux_layer_norm_f32_kernel_param_5,
	.param .f32 lux_layer_norm_f32_kernel_param_6,
	.param .u32 lux_layer_norm_f32_kernel_param_7,
	.param .u32 lux_layer_norm_f32_kernel_param_8
)
{
	.reg .pred 	%p<68>;
	.reg .b32 	%r<88>;
	.reg .b32 	%f<252>;
	.reg .b64 	%rd<34>;
	// demoted variable
	.shared .align 4 .f32 _ZZ25lux_layer_norm_f32_kernelE6s_mean;
	// demoted variable
	.shared .align 4 .f32 _ZZ25lux_layer_norm_f32_kernelE6s_rstd;
	// demoted variable
	.shared .align 4 .b8 _ZZ25lux_layer_norm_f32_kernelE9s_welford[384];
	ld.param.u64 	%rd5, [lux_layer_norm_f32_kernel_param_0];
	ld.param.u64 	%rd6, [lux_layer_norm_f32_kernel_param_1];
	ld.param.u64 	%rd7, [lux_layer_norm_f32_kernel_param_2];
	ld.param.u64 	%rd8, [lux_layer_norm_f32_kernel_param_3];
	ld.param.u64 	%rd9, [lux_layer_norm_f32_kernel_param_4];
	ld.param.u64 	%rd10, [lux_layer_norm_f32_kernel_param_5];
	ld.param.f32 	%f109, [lux_layer_norm_f32_kernel_param_6];
	ld.param.u32 	%r15, [lux_layer_norm_f32_kernel_param_7];
	ld.param.u32 	%r14, [lux_layer_norm_f32_kernel_param_8];
	cvta.to.global.u64 	%rd1, %rd9;
	mov.u32 	%r1, %ctaid.x;
	mov.u32 	%r87, %tid.x;
	setp.ge.u32 	%p1, %r1, %r15;
	@%p1 bra 	$L__BB0_51;
	cvta.to.global.u64 	%rd11, %rd8;
	cvta.to.global.u64 	%rd12, %rd5;
	mul.lo.s32 	%r16, %r14, %r1;
	mul.wide.u32 	%rd13, %r16, 4;
	add.s64 	%rd2, %rd11, %rd13;
	add.s64 	%rd3, %rd12, %rd13;
	setp.ge.u32 	%p2, %r87, %r14;
	mov.f32 	%f216, 0f00000000;
	mov.f32 	%f217, %f216;
	mov.f32 	%f218, %f216;
	@%p2 bra 	$L__BB0_4;
	mov.f32 	%f218, 0f00000000;
	mov.u32 	%r3, %ntid.x;
	mov.u32 	%r84, %r87;
	mov.f32 	%f217, %f218;
	mov.f32 	%f216, %f218;
$L__BB0_3:
	mul.wide.u32 	%rd14, %r84, 4;
	add.s64 	%rd15, %rd2, %rd14;
	ld.global.nc.f32 	%f112, [%rd15];
	add.f32 	%f216, %f216, 0f3F800000;
	sub.f32 	%f113, %f112, %f218;
	div.rn.f32 	%f114, %f113, %f216;
	add.f32 	%f218, %f218, %f114;
	sub.f32 	%f115, %f112, %f218;
	fma.rn.f32 	%f217, %f113, %f115, %f217;
	add.s32 	%r84, %r84, %r3;
	setp.lt.u32 	%p3, %r84, %r14;
	@%p3 bra 	$L__BB0_3;
$L__BB0_4:
	mov.b32 	%r17, %f218;
	shfl.sync.down.b32	%r18|%p4, %r17, 16, 31, -1;
	mov.b32 	%f10, %r18;
	mov.b32 	%r19, %f217;
	shfl.sync.down.b32	%r20|%p5, %r19, 16, 31, -1;
	mov.b32 	%f11, %r20;
	mov.b32 	%r21, %f216;
	shfl.sync.down.b32	%r22|%p6, %r21, 16, 31, -1;
	mov.b32 	%f12, %r22;
	setp.eq.f32 	%p7, %f12, 0f00000000;
	mov.f32 	%f219, %f218;
	mov.f32 	%f220, %f217;
	mov.f32 	%f221, %f216;
	@%p7 bra 	$L__BB0_7;
	setp.eq.f32 	%p8, %f216, 0f00000000;
	mov.f32 	%f219, %f10;
	mov.f32 	%f220, %f11;
	mov.f32 	%f221, %f12;
	@%p8 bra 	$L__BB0_7;
	add.f32 	%f221, %f216, %f12;
	sub.f32 	%f116, %f10, %f218;
	mul.f32 	%f117, %f116, %f12;
	div.rn.f32 	%f118, %f117, %f221;
	add.f32 	%f219, %f218, %f118;
	add.f32 	%f119, %f217, %f11;
	mul.f32 	%f120, %f116, %f116;
	mul.f32 	%f121, %f216, %f120;
	mul.f32 	%f122, %f121, %f12;
	div.rn.f32 	%f123, %f122, %f221;
	add.f32 	%f220, %f119, %f123;
$L__BB0_7:
	mov.b32 	%r23, %f219;
	shfl.sync.down.b32	%r24|%p9, %r23, 8, 31, -1;
	mov.b32 	%f19, %r24;
	mov.b32 	%r25, %f220;
	shfl.sync.down.b32	%r26|%p10, %r25, 8, 31, -1;
	mov.b32 	%f20, %r26;
	mov.b32 	%r27, %f221;
	shfl.sync.down.b32	%r28|%p11, %r27, 8, 31, -1;
	mov.b32 	%f21, %r28;
	setp.eq.f32 	%p12, %f21, 0f00000000;
	mov.f32 	%f222, %f219;
	mov.f32 	%f223, %f220;
	mov.f32 	%f224, %f221;
	@%p12 bra 	$L__BB0_10;
	setp.eq.f32 	%p13, %f221, 0f00000000;
	mov.f32 	%f222, %f19;
	mov.f32 	%f223, %f20;
	mov.f32 	%f224, %f21;
	@%p13 bra 	$L__BB0_10;
	add.f32 	%f224, %f221, %f21;
	sub.f32 	%f124, %f19, %f219;
	mul.f32 	%f125, %f124, %f21;
	div.rn.f32 	%f126, %f125, %f224;
	add.f32 	%f222, %f219, %f126;
	add.f32 	%f127, %f220, %f20;
	mul.f32 	%f128, %f124, %f124;
	mul.f32 	%f129, %f221, %f128;
	mul.f32 	%f130, %f129, %f21;
	div.rn.f32 	%f131, %f130, %f224;
	add.f32 	%f223, %f127, %f131;
$L__BB0_10:
	mov.b32 	%r29, %f222;
	shfl.sync.down.b32	%r30|%p14, %r29, 4, 31, -1;
	mov.b32 	%f28, %r30;
	mov.b32 	%r31, %f223;
	shfl.sync.down.b32	%r32|%p15, %r31, 4, 31, -1;
	mov.b32 	%f29, %r32;
	mov.b32 	%r33, %f224;
	shfl.sync.down.b32	%r34|%p16, %r33, 4, 31, -1;
	mov.b32 	%f30, %r34;
	setp.eq.f32 	%p17, %f30, 0f00000000;
	mov.f32 	%f225, %f222;
	mov.f32 	%f226, %f223;
	mov.f32 	%f227, %f224;
	@%p17 bra 	$L__BB0_13;
	setp.eq.f32 	%p18, %f224, 0f00000000;
	mov.f32 	%f225, %f28;
	mov.f32 	%f226, %f29;
	mov.f32 	%f227, %f30;
	@%p18 bra 	$L__BB0_13;
	add.f32 	%f227, %f224, %f30;
	sub.f32 	%f132, %f28, %f222;
	mul.f32 	%f133, %f132, %f30;
	div.rn.f32 	%f134, %f133, %f227;
	add.f32 	%f225, %f222, %f134;
	add.f32 	%f135, %f223, %f29;
	mul.f32 	%f136, %f132, %f132;
	mul.f32 	%f137, %f224, %f136;
	mul.f32 	%f138, %f137, %f30;
	div.rn.f32 	%f139, %f138, %f227;
	add.f32 	%f226, %f135, %f139;
$L__BB0_13:
	mov.b32 	%r35, %f225;
	shfl.sync.down.b32	%r36|%p19, %r35, 2, 31, -1;
	mov.b32 	%f37, %r36;
	mov.b32 	%r37, %f226;
	shfl.sync.down.b32	%r38|%p20, %r37, 2, 31, -1;
	mov.b32 	%f38, %r38;
	mov.b32 	%r39, %f227;
	shfl.sync.down.b32	%r40|%p21, %r39, 2, 31, -1;
	mov.b32 	%f39, %r40;
	setp.eq.f32 	%p22, %f39, 0f00000000;
	mov.f32 	%f228, %f225;
	mov.f32 	%f229, %f226;
	mov.f32 	%f230, %f227;
	@%p22 bra 	$L__BB0_16;
	setp.eq.f32 	%p23, %f227, 0f00000000;
	mov.f32 	%f228, %f37;
	mov.f32 	%f229, %f38;
	mov.f32 	%f230, %f39;
	@%p23 bra 	$L__BB0_16;
	add.f32 	%f230, %f227, %f39;
	sub.f32 	%f140, %f37, %f225;
	mul.f32 	%f141, %f140, %f39;
	div.rn.f32 	%f142, %f141, %f230;
	add.f32 	%f228, %f225, %f142;
	add.f32 	%f143, %f226, %f38;
	mul.f32 	%f144, %f140, %f140;
	mul.f32 	%f145, %f227, %f144;
	mul.f32 	%f146, %f145, %f39;
	div.rn.f32 	%f147, %f146, %f230;
	add.f32 	%f229, %f143, %f147;
$L__BB0_16:
	mov.b32 	%r41, %f228;
	shfl.sync.down.b32	%r42|%p24, %r41, 1, 31, -1;
	mov.b32 	%f46, %r42;
	mov.b32 	%r43, %f229;
	shfl.sync.down.b32	%r44|%p25, %r43, 1, 31, -1;
	mov.b32 	%f47, %r44;
	mov.b32 	%r45, %f230;
	shfl.sync.down.b32	%r46|%p26, %r45, 1, 31, -1;
	mov.b32 	%f48, %r46;
	setp.eq.f32 	%p27, %f48, 0f00000000;
	mov.f32 	%f231, %f228;
	mov.f32 	%f232, %f229;
	mov.f32 	%f233, %f230;
	@%p27 bra 	$L__BB0_19;
	setp.eq.f32 	%p28, %f230, 0f00000000;
	mov.f32 	%f231, %f46;
	mov.f32 	%f232, %f47;
	mov.f32 	%f233, %f48;
	@%p28 bra 	$L__BB0_19;
	add.f32 	%f233, %f230, %f48;
	sub.f32 	%f148, %f46, %f228;
	mul.f32 	%f149, %f148, %f48;
	div.rn.f32 	%f150, %f149, %f233;
	add.f32 	%f231, %f228, %f150;
	add.f32 	%f151, %f229, %f47;
	mul.f32 	%f152, %f148, %f148;
	mul.f32 	%f153, %f230, %f152;
	mul.f32 	%f154, %f153, %f48;
	div.rn.f32 	%f155, %f154, %f233;
	add.f32 	%f232, %f151, %f155;
$L__BB0_19:
	and.b32  	%r6, %r87, 31;
	setp.ne.s32 	%p29, %r6, 0;
	@%p29 bra 	$L__BB0_21;
	shr.u32 	%r47, %r87, 5;
	mov.u32 	%r48, _ZZ25lux_layer_norm_f32_kernelE9s_welford;
	mad.lo.s32 	%r49, %r47, 12, %r48;
	st.shared.f32 	[%r49], %f231;
	st.shared.f32 	[%r49+4], %f232;
	st.shared.f32 	[%r49+8], %f233;
$L__BB0_21:
	bar.sync 	0;
	setp.gt.u32 	%p30, %r87, 31;
	@%p30 bra 	$L__BB0_44;
	mov.u32 	%r50, %ntid.x;
	shr.u32 	%r51, %r50, 5;
	setp.ge.u32 	%p31, %r6, %r51;
	mov.f32 	%f234, 0f00000000;
	mov.f32 	%f235, %f234;
	mov.f32 	%f236, %f234;
	@%p31 bra 	$L__BB0_24;
	mov.u32 	%r52, _ZZ25lux_layer_norm_f32_kernelE9s_welford;
	mad.lo.s32 	%r53, %r6, 12, %r52;
	ld.shared.f32 	%f236, [%r53];
	ld.shared.f32 	%f235, [%r53+4];
	ld.shared.f32 	%f234, [%r53+8];
$L__BB0_24:
	mov.b32 	%r54, %f236;
	shfl.sync.down.b32	%r55|%p32, %r54, 16, 31, -1;
	mov.b32 	%f61, %r55;
	mov.b32 	%r56, %f235;
	shfl.sync.down.b32	%r57|%p33, %r56, 16, 31, -1;
	mov.b32 	%f62, %r57;
	mov.b32 	%r58, %f234;
	shfl.sync.down.b32	%r59|%p34, %r58, 16, 31, -1;
	mov.b32 	%f63, %r59;
	setp.eq.f32 	%p35, %f63, 0f00000000;
	mov.f32 	%f237, %f236;
	mov.f32 	%f238, %f235;
	mov.f32 	%f239, %f234;
	@%p35 bra 	$L__BB0_27;
	setp.eq.f32 	%p36, %f234, 0f00000000;
	mov.f32 	%f237, %f61;
	mov.f32 	%f238, %f62;
	mov.f32 	%f239, %f63;
	@%p36 bra 	$L__BB0_27;
	add.f32 	%f239, %f234, %f63;
	sub.f32 	%f157, %f61, %f236;
	mul.f32 	%f158, %f157, %f63;
	div.rn.f32 	%f159, %f158, %f239;
	add.f32 	%f237, %f236, %f159;
	add.f32 	%f160, %f235, %f62;
	mul.f32 	%f161, %f157, %f157;
	mul.f32 	%f162, %f234, %f161;
	mul.f32 	%f163, %f162, %f63;
	div.rn.f32 	%f164, %f163, %f239;
	add.f32 	%f238, %f160, %f164;
$L__BB0_27:
	mov.b32 	%r60, %f237;
	shfl.sync.down.b32	%r61|%p37, %r60, 8, 31, -1;
	mov.b32 	%f70, %r61;
	mov.b32 	%r62, %f238;
	shfl.sync.down.b32	%r63|%p38, %r62, 8, 31, -1;
	mov.b32 	%f71, %r63;
	mov.b32 	%r64, %f239;
	shfl.sync.down.b32	%r65|%p39, %r64, 8, 31, -1;
	mov.b32 	%f72, %r65;
	setp.eq.f32 	%p40, %f72, 0f00000000;
	mov.f32 	%f240, %f237;
	mov.f32 	%f241, %f238;
	mov.f32 	%f242, %f239;
	@%p40 bra 	$L__BB0_30;
	setp.eq.f32 	%p41, %f239, 0f00000000;
	mov.f32 	%f240, %f70;
	mov.f32 	%f241, %f71;
	mov.f32 	%f242, %f72;
	@%p41 bra 	$L__BB0_30;
	add.f32 	%f242, %f239, %f72;
	sub.f32 	%f165, %f70, %f237;
	mul.f32 	%f166, %f165, %f72;
	div.rn.f32 	%f167, %f166, %f242;
	add.f32 	%f240, %f237, %f167;
	add.f32 	%f168, %f238, %f71;
	mul.f32 	%f169, %f165, %f165;
	mul.f32 	%f170, %f239, %f169;
	mul.f32 	%f171, %f170, %f72;
	div.rn.f32 	%f172, %f171, %f242;
	add.f32 	%f241, %f168, %f172;
$L__BB0_30:
	mov.b32 	%r66, %f240;
	shfl.sync.down.b32	%r67|%p42, %r66, 4, 31, -1;
	mov.b32 	%f79, %r67;
	mov.b32 	%r68, %f241;
	shfl.sync.down.b32	%r69|%p43, %r68, 4, 31, -1;
	mov.b32 	%f80, %r69;
	mov.b32 	%r70, %f242;
	shfl.sync.down.b32	%r71|%p44, %r70, 4, 31, -1;
	mov.b32 	%f81, %r71;
	setp.eq.f32 	%p45, %f81, 0f00000000;
	mov.f32 	%f243, %f240;
	mov.f32 	%f244, %f241;
	mov.f32 	%f245, %f242;
	@%p45 bra 	$L__BB0_33;
	setp.eq.f32 	%p46, %f242, 0f00000000;
	mov.f32 	%f243, %f79;
	mov.f32 	%f244, %f80;
	mov.f32 	%f245, %f81;
	@%p46 bra 	$L__BB0_33;
	add.f32 	%f245, %f242, %f81;
	sub.f32 	%f173, %f79, %f240;
	mul.f32 	%f174, %f173, %f81;
	div.rn.f32 	%f175, %f174, %f245;
	add.f32 	%f243, %f240, %f175;
	add.f32 	%f176, %f241, %f80;
	mul.f32 	%f177, %f173, %f173;
	mul.f32 	%f178, %f242, %f177;
	mul.f32 	%f179, %f178, %f81;
	div.rn.f32 	%f180, %f179, %f245;
	add.f32 	%f244, %f176, %f180;
$L__BB0_33:
	mov.b32 	%r72, %f243;
	shfl.sync.down.b32	%r73|%p47, %r72, 2, 31, -1;
	mov.b32 	%f88, %r73;
	mov.b32 	%r74, %f244;
	shfl.sync.down.b32	%r75|%p48, %r74, 2, 31, -1;
	mov.b32 	%f89, %r75;
	mov.b32 	%r76, %f245;
	shfl.sync.down.b32	%r77|%p49, %r76, 2, 31, -1;
	mov.b32 	%f90, %r77;
	setp.eq.f32 	%p50, %f90, 0f00000000;
	mov.f32 	%f246, %f243;
	mov.f32 	%f247, %f244;
	mov.f32 	%f248, %f245;
	@%p50 bra 	$L__BB0_36;
	setp.eq.f32 	%p51, %f245, 0f00000000;
	mov.f32 	%f246, %f88;
	mov.f32 	%f247, %f89;
	mov.f32 	%f248, %f90;
	@%p51 bra 	$L__BB0_36;
	add.f32 	%f248, %f245, %f90;
	sub.f32 	%f181, %f88, %f243;
	mul.f32 	%f182, %f181, %f90;
	div.rn.f32 	%f183, %f182, %f248;
	add.f32 	%f246, %f243, %f183;
	add.f32 	%f184, %f244, %f89;
	mul.f32 	%f185, %f181, %f181;
	mul.f32 	%f186, %f245, %f185;
	mul.f32 	%f187, %f186, %f90;
	div.rn.f32 	%f188, %f187, %f248;
	add.f32 	%f247, %f184, %f188;
$L__BB0_36:
	mov.b32 	%r78, %f246;
	shfl.sync.down.b32	%r79|%p52, %r78, 1, 31, -1;
	mov.b32 	%f97, %r79;
	mov.b32 	%r80, %f247;
	shfl.sync.down.b32	%r81|%p53, %r80, 1, 31, -1;
	mov.b32 	%f98, %r81;
	mov.b32 	%r82, %f248;
	shfl.sync.down.b32	%r83|%p54, %r82, 1, 31, -1;
	mov.b32 	%f99, %r83;
	setp.eq.f32 	%p55, %f99, 0f00000000;
	mov.f32 	%f249, %f246;
	mov.f32 	%f250, %f247;
	mov.f32 	%f251, %f248;
	@%p55 bra 	$L__BB0_39;
	setp.eq.f32 	%p56, %f248, 0f00000000;
	mov.f32 	%f249, %f97;
	mov.f32 	%f250, %f98;
	mov.f32 	%f251, %f99;
	@%p56 bra 	$L__BB0_39;
	add.f32 	%f251, %f248, %f99;
	sub.f32 	%f189, %f97, %f246;
	mul.f32 	%f190, %f189, %f99;
	div.rn.f32 	%f191, %f190, %f251;
	add.f32 	%f249, %f246, %f191;
	add.f32 	%f192, %f247, %f98;
	mul.f32 	%f193, %f189, %f189;
	mul.f32 	%f194, %f248, %f193;
	mul.f32 	%f195, %f194, %f99;
	div.rn.f32 	%f196, %f195, %f251;
	add.f32 	%f250, %f192, %f196;
$L__BB0_39:
	setp.ne.s32 	%p57, %r6, 0;
	@%p57 bra 	$L__BB0_44;
	st.shared.f32 	[_ZZ25lux_layer_norm_f32_kernelE6s_mean], %f249;
	div.rn.f32 	%f197, %f250, %f251;
	add.f32 	%f198, %f109, %f197;
	rsqrt.approx.f32 	%f106, %f198;
	st.shared.f32 	[_ZZ25lux_layer_norm_f32_kernelE6s_rstd], %f106;
	setp.eq.s64 	%p58, %rd6, 0;
	@%p58 bra 	$L__BB0_42;
	cvta.to.global.u64 	%rd16, %rd6;
	mul.wide.u32 	%rd17, %r1, 4;
	add.s64 	%rd18, %rd16, %rd17;
	st.global.f32 	[%rd18], %f249;
$L__BB0_42:
	setp.eq.s64 	%p59, %rd7, 0;
	@%p59 bra 	$L__BB0_44;
	cvta.to.global.u64 	%rd19, %rd7;
	mul.wide.u32 	%rd20, %r1, 4;
	add.s64 	%rd21, %rd19, %rd20;
	st.global.f32 	[%rd21], %f106;
$L__BB0_44:
	setp.ge.u32 	%p60, %r87, %r14;
	bar.sync 	0;
	ld.shared.f32 	%f107, [_ZZ25lux_layer_norm_f32_kernelE6s_mean];
	ld.shared.f32 	%f108, [_ZZ25lux_layer_norm_f32_kernelE6s_rstd];
	@%p60 bra 	$L__BB0_51;
	setp.eq.s64 	%p61, %rd9, 0;
	setp.eq.s64 	%p62, %rd10, 0;
	mov.u32 	%r7, %ntid.x;
	or.pred  	%p63, %p61, %p62;
	@%p63 bra 	$L__BB0_48;
	cvta.to.global.u64 	%rd4, %rd10;
$L__BB0_47:
	mul.wide.u32 	%rd29, %r87, 4;
	add.s64 	%rd30, %rd2, %rd29;
	ld.global.nc.f32 	%f207, [%rd30];
	sub.f32 	%f208, %f207, %f107;
	mul.f32 	%f209, %f108, %f208;
	add.s64 	%rd31, %rd1, %rd29;
	ld.global.nc.f32 	%f210, [%rd31];
	add.s64 	%rd32, %rd4, %rd29;
	ld.global.nc.f32 	%f211, [%rd32];
	fma.rn.f32 	%f212, %f209, %f210, %f211;
	add.s64 	%rd33, %rd3, %rd29;
	st.global.f32 	[%rd33], %f212;
	add.s32 	%r87, %r87, %r7;
	setp.lt.u32 	%p67, %r87, %r14;
	@%p67 bra 	$L__BB0_47;
	bra.uni 	$L__BB0_51;
$L__BB0_48:
	setp.eq.s64 	%p64, %rd9, 0;
	@%p64 bra 	$L__BB0_49;
	bra.uni 	$L__BB0_50;
$L__BB0_49:
	mul.wide.u32 	%rd26, %r87, 4;
	add.s64 	%rd27, %rd2, %rd26;
	ld.global.nc.f32 	%f204, [%rd27];
	sub.f32 	%f205, %f204, %f107;
	mul.f32 	%f206, %f108, %f205;
	add.s64 	%rd28, %rd3, %rd26;
	st.global.f32 	[%rd28], %f206;
	add.s32 	%r87, %r87, %r7;
	setp.lt.u32 	%p66, %r87, %r14;
	@%p66 bra 	$L__BB0_49;
	bra.uni 	$L__BB0_51;
$L__BB0_50:
	mul.wide.u32 	%rd22, %r87, 4;
	add.s64 	%rd23, %rd2, %rd22;
	ld.global.nc.f32 	%f199, [%rd23];
	sub.f32 	%f200, %f199, %f107;
	mul.f32 	%f201, %f108, %f200;
	add.s64 	%rd24, %rd1, %rd22;
	ld.global.nc.f32 	%f202, [%rd24];
	mul.f32 	%f203, %f201, %f202;
	add.s64 	%rd25, %rd3, %rd22;
	st.global.f32 	[%rd25], %f203;
	add.s32 	%r87, %r87, %r7;
	setp.lt.u32 	%p65, %r87, %r14;
	@%p65 bra 	$L__BB0_50;
$L__BB0_51:
	ret;

}
	// .globl	lux_layer_norm_f16_kernel
.visible .entry lux_layer_norm_f16_kernel(
	.param .u64 .ptr .align 1 lux_layer_norm_f16_kernel_param_0,
	.param .u64 .ptr .align 1 lux_layer_norm_f16_kernel_param_1,
	.param .u64 .ptr .align 1 lux_layer_norm_f16_kernel_param_2,
	.param .u64 .ptr .align 1 lux_layer_norm_f16_kernel_param_3,
	.param .u64 .ptr .align 1 lux_layer_norm_f16_kernel_param_4,
	.param .u64 .ptr .align 1 lux_layer_norm_f16_kernel_param_5,
	.param .f32 lux_layer_norm_f16_kernel_param_6,
	.param .u32 lux_layer_norm_f16_kernel_param_7,
	.param .u32 lux_layer_norm_f16_kernel_param_8
)
{
	.reg .pred 	%p<68>;
	.reg .b16 	%rs<11>;
	.reg .b32 	%r<88>;
	.reg .b32 	%f<252>;
	.reg .b64 	%rd<34>;
	// demoted variable
	.shared .align 4 .f32 _ZZ25lux_layer_norm_f16_kernelE6s_mean;
	// demoted variable
	.shared .align 4 .f32 _ZZ25lux_layer_norm_f16_kernelE6s_rstd;
	// demoted variable
	.shared .align 4 .b8 _ZZ25lux_layer_norm_f16_kernelE9s_welford[384];
	ld.param.u64 	%rd5, [lux_layer_norm_f16_kernel_param_0];
	ld.param.u64 	%rd6, [lux_layer_norm_f16_kernel_param_1];
	ld.param.u64 	%rd7, [lux_layer_norm_f16_kernel_param_2];
	ld.param.u64 	%rd8, [lux_layer_norm_f16_kernel_param_3];
	ld.param.u64 	%rd9, [lux_layer_norm_f16_kernel_param_4];
	ld.param.u64 	%rd10, [lux_layer_norm_f16_kernel_param_5];
	ld.param.f32 	%f109, [lux_layer_norm_f16_kernel_param_6];
	ld.param.u32 	%r15, [lux_layer_norm_f16_kernel_param_7];
	ld.param.u32 	%r14, [lux_layer_norm_f16_kernel_param_8];
	cvta.to.global.u64 	%rd1, %rd9;
	mov.u32 	%r1, %ctaid.x;
	mov.u32 	%r87, %tid.x;
	setp.ge.u32 	%p1, %r1, %r15;
	@%p1 bra 	$L__BB1_51;
	cvta.to.global.u64 	%rd11, %rd8;
	cvta.to.global.u64 	%rd12, %rd5;
	mul.lo.s32 	%r16, %r14, %r1;
	mul.wide.u32 	%rd13, %r16, 2;
	add.s64 	%rd2, %rd11, %rd13;
	add.s64 	%rd3, %rd12, %rd13;
	setp.ge.u32 	%p2, %r87, %r14;
	mov.f32 	%f216, 0f00000000;
	mov.f32 	%f217, %f216;
	mov.f32 	%f218, %f216;
	@%p2 bra 	$L__BB1_4;
	mov.f32 	%f218, 0f00000000;
	mov.u32 	%r3, %ntid.x;
	mov.u32 	%r84, %r87;
	mov.f32 	%f217, %f218;
	mov.f32 	%f216, %f218;
$L__BB1_3:
	mul.wide.u32 	%rd14, %r84, 2;
	add.s64 	%rd15, %rd2, %rd14;
	ld.global.nc.u16 	%rs1, [%rd15];
	// begin inline asm
	{  cvt.f32.f16 %f112, %rs1;}

	// end inline asm
	add.f32 	%f216, %f216, 0f3F800000;
	sub.f32 	%f113, %f112, %f218;
	div.rn.f32 	%f114, %f113, %f216;
	add.f32 	%f218, %f218, %f114;
	sub.f32 	%f115, %f112, %f218;
	fma.rn.f32 	%f217, %f113, %f115, %f217;
	add.s32 	%r84, %r84, %r3;
	setp.lt.u32 	%p3, %r84, %r14;
	@%p3 bra 	$L__BB1_3;
$L__BB1_4:
	mov.b32 	%r17, %f218;
	shfl.sync.down.b32	%r18|%p4, %r17, 16, 31, -1;
	mov.b32 	%f10, %r18;
	mov.b32 	%r19, %f217;
	shfl.sync.down.b32	%r20|%p5, %r19, 16, 31, -1;
	mov.b32 	%f11, %r20;
	mov.b32 	%r21, %f216;
	shfl.sync.down.b32	%r22|%p6, %r21, 16, 31, -1;
	mov.b32 	%f12, %r22;
	setp.eq.f32 	%p7, %f12, 0f00000000;
	mov.f32 	%f219, %f218;
	mov.f32 	%f220, %f217;
	mov.f32 	%f221, %f216;
	@%p7 bra 	$L__BB1_7;
	setp.eq.f32 	%p8, %f216, 0f00000000;
	mov.f32 	%f219, %f10;
	mov.f32 	%f220, %f11;
	mov.f32 	%f221, %f12;
	@%p8 bra 	$L__BB1_7;
	add.f32 	%f221, %f216, %f12;
	sub.f32 	%f116, %f10, %f218;
	mul.f32 	%f117, %f116, %f12;
	div.rn.f32 	%f118, %f117, %f221;
	add.f32 	%f219, %f218, %f118;
	add.f32 	%f119, %f217, %f11;
	mul.f32 	%f120, %f116, %f116;
	mul.f32 	%f121, %f216, %f120;
	mul.f32 	%f122, %f121, %f12;
	div.rn.f32 	%f123, %f122, %f221;
	add.f32 	%f220, %f119, %f123;
$L__BB1_7:
	mov.b32 	%r23, %f219;
	shfl.sync.down.b32	%r24|%p9, %r23, 8, 31, -1;
	mov.b32 	%f19, %r24;
	mov.b32 	%r25, %f220;
	shfl.sync.down.b32	%r26|%p10, %r25, 8, 31, -1;
	mov.b32 	%f20, %r26;
	mov.b32 	%r27, %f221;
	shfl.sync.down.b32	%r28|%p11, %r27, 8, 31, -1;
	mov.b32 	%f21, %r28;
	setp.eq.f32 	%p12, %f21, 0f00000000;
	mov.f32 	%f222, %f219;
	mov.f32 	%f223, %f220;
	mov.f32 	%f224, %f221;
	@%p12 bra 	$L__BB1_10;
	setp.eq.f32 	%p13, %f221, 0f00000000;
	mov.f32 	%f222, %f19;
	mov.f32 	%f223, %f20;
	mov.f32 	%f224, %f21;
	@%p13 bra 	$L__BB1_10;
	add.f32 	%f224, %f221, %f21;
	sub.f32 	%f124, %f19, %f219;
	mul.f32 	%f125, %f124, %f21;
	div.rn.f32 	%f126, %f125, %f224;
	add.f32 	%f222, %f219, %f126;
	add.f32 	%f127, %f220, %f20;
	mul.f32 	%f128, %f124, %f124;
	mul.f32 	%f129, %f221, %f128;
	mul.f32 	%f130, %f129, %f21;
	div.rn.f32 	%f131, %f130, %f224;
	add.f32 	%f223, %f127, %f131;
$L__BB1_10:
	mov.b32 	%r29, %f222;
	shfl.sync.down.b32	%r30|%p14, %r29, 4, 31, -1;
	mov.b32 	%f28, %r30;
	mov.b32 	%r31, %f223;
	shfl.sync.down.b32	%r32|%p15, %r31, 4, 31, -1;
	mov.b32 	%f29, %r32;
	mov.b32 	%r33, %f224;
	shfl.sync.down.b32	%r34|%p16, %r33, 4, 31, -1;
	mov.b32 	%f30, %r34;
	setp.eq.f32 	%p17, %f30, 0f00000000;
	mov.f32 	%f225, %f222;
	mov.f32 	%f226, %f223;
	mov.f32 	%f227, %f224;
	@%p17 bra 	$L__BB1_13;
	setp.eq.f32 	%p18, %f224, 0f00000000;
	mov.f32 	%f225, %f28;
	mov.f32 	%f226, %f29;
	mov.f32 	%f227, %f30;
	@%p18 bra 	$L__BB1_13;
	add.f32 	%f227, %f224, %f30;
	sub.f32 	%f132, %f28, %f222;
	mul.f32 	%f133, %f132, %f30;
	div.rn.f32 	%f134, %f133, %f227;
	add.f32 	%f225, %f222, %f134;
	add.f32 	%f135, %f223, %f29;
	mul.f32 	%f136, %f132, %f132;
	mul.f32 	%f137, %f224, %f136;
	mul.f32 	%f138, %f137, %f30;
	div.rn.f32 	%f139, %f138, %f227;
	add.f32 	%f226, %f135, %f139;
$L__BB1_13:
	mov.b32 	%r35, %f225;
	shfl.sync.down.b32	%r36|%p19, %r35, 2, 31, -1;
	mov.b32 	%f37, %r36;
	mov.b32 	%r37, %f226;
	shfl.sync.down.b32	%r38|%p20, %r37, 2, 31, -1;
	mov.b32 	%f38, %r38;
	mov.b32 	%r39, %f227;
	shfl.sync.down.b32	%r40|%p21, %r39, 2, 31, -1;
	mov.b32 	%f39, %r40;
	setp.eq.f32 	%p22, %f39, 0f00000000;
	mov.f32 	%f228, %f225;
	mov.f32 	%f229, %f226;
	mov.f32 	%f230, %f227;
	@%p22 bra 	$L__BB1_16;
	setp.eq.f32 	%p23, %f227, 0f00000000;
	mov.f32 	%f228, %f37;
	mov.f32 	%f229, %f38;
	mov.f32 	%f230, %f39;
	@%p23 bra 	$L__BB1_16;
	add.f32 	%f230, %f227, %f39;
	sub.f32 	%f140, %f37, %f225;
	mul.f32 	%f141, %f140, %f39;
	div.rn.f32 	%f142, %f141, %f230;
	add.f32 	%f228, %f225, %f142;
	add.f32 	%f143, %f226, %f38;
	mul.f32 	%f144, %f140, %f140;
	mul.f32 	%f145, %f227, %f144;
	mul.f32 	%f146, %f145, %f39;
	div.rn.f32 	%f147, %f146, %f230;
	add.f32 	%f229, %f143, %f147;
$L__BB1_16:
	mov.b32 	%r41, %f228;
	shfl.sync.down.b32	%r42|%p24, %r41, 1, 31, -1;
	mov.b32 	%f46, %r42;
	mov.b32 	%r43, %f229;
	shfl.sync.down.b32	%r44|%p25, %r43, 1, 31, -1;
	mov.b32 	%f47, %r44;
	mov.b32 	%r45, %f230;
	shfl.sync.down.b32	%r46|%p26, %r45, 1, 31, -1;
	mov.b32 	%f48, %r46;
	setp.eq.f32 	%p27, %f48, 0f00000000;
	mov.f32 	%f231, %f228;
	mov.f32 	%f232, %f229;
	mov.f32 	%f233, %f230;
	@%p27 bra 	$L__BB1_19;
	setp.eq.f32 	%p28, %f230, 0f00000000;
	mov.f32 	%f231, %f46;
	mov.f32 	%f232, %f47;
	mov.f32 	%f233, %f48;
	@%p28 bra 	$L__BB1_19;
	add.f32 	%f233, %f230, %f48;
	sub.f32 	%f148, %f46, %f228;
	mul.f32 	%f149, %f148, %f48;
	div.rn.f32 	%f150, %f149, %f233;
	add.f32 	%f231, %f228, %f150;
	add.f32 	%f151, %f229, %f47;
	mul.f32 	%f152, %f148, %f148;
	mul.f32 	%f153, %f230, %f152;
	mul.f32 	%f154, %f153, %f48;
	div.rn.f32 	%f155, %f154, %f233;
	add.f32 	%f232, %f151, %f155;
$L__BB1_19:
	and.b32  	%r6, %r87, 31;
	setp.ne.s32 	%p29, %r6, 0;
	@%p29 bra 	$L__BB1_21;
	shr.u32 	%r47, %r87, 5;
	mov.u32 	%r48, _ZZ25lux_layer_norm_f16_kernelE9s_welford;
	mad.lo.s32 	%r49, %r47, 12, %r48;
	st.shared.f32 	[%r49], %f231;
	st.shared.f32 	[%r49+4], %f232;
	st.shared.f32 	[%r49+8], %f233;
$L__BB1_21:
	bar.sync 	0;
	setp.gt.u32 	%p30, %r87, 31;
	@%p30 bra 	$L__BB1_44;
	mov.u32 	%r50, %ntid.x;
	shr.u32 	%r51, %r50, 5;
	setp.ge.u32 	%p31, %r6, %r51;
	mov.f32 	%f234, 0f00000000;
	mov.f32 	%f235, %f234;
	mov.f32 	%f236, %f234;
	@%p31 bra 	$L__BB1_24;
	mov.u32 	%r52, _ZZ25lux_layer_norm_f16_kernelE9s_welford;
	mad.lo.s32 	%r53, %r6, 12, %r52;
	ld.shared.f32 	%f236, [%r53];
	ld.shared.f32 	%f235, [%r53+4];
	ld.shared.f32 	%f234, [%r53+8];
$L__BB1_24:
	mov.b32 	%r54, %f236;
	shfl.sync.down.b32	%r55|%p32, %r54, 16, 31, -1;
	mov.b32 	%f61, %r55;
	mov.b32 	%r56, %f235;
	shfl.sync.down.b32	%r57|%p33, %r56, 16, 31, -1;
	mov.b32 	%f62, %r57;
	mov.b32 	%r58, %f234;
	shfl.sync.down.b32	%r59|%p34, %r58, 16, 31, -1;
	mov.b32 	%f63, %r59;
	setp.eq.f32 	%p35, %f63, 0f00000000;
	mov.f32 	%f237, %f236;
	mov.f32 	%f238, %f235;
	mov.f32 	%f239, %f234;
	@%p35 bra 	$L__BB1_27;
	setp.eq.f32 	%p36, %f234, 0f00000000;
	mov.f32 	%f237, %f61;
	mov.f32 	%f238, %f62;
	mov.f32 	%f239, %f63;
	@%p36 bra 	$L__BB1_27;
	add.f32 	%f239, %f234, %f63;
	sub.f32 	%f157, %f61, %f236;
	mul.f32 	%f158, %f157, %f63;
	div.rn.f32 	%f159, %f158, %f239;
	add.f32 	%f237, %f236, %f159;
	add.f32 	%f160, %f235, %f62;
	mul.f32 	%f161, %f157, %f157;
	mul.f32 	%f162, %f234, %f161;
	mul.f32 	%f163, %f162, %f63;
	div.rn.f32 	%f164, %f163, %f239;
	add.f32 	%f238, %f160, %f164;
$L__BB1_27:
	mov.b32 	%r60, %f237;
	shfl.sync.down.b32	%r61|%p37, %r60, 8, 31, -1;
	mov.b32 	%f70, %r61;
	mov.b32 	%r62, %f238;
	shfl.sync.down.b32	%r63|%p38, %r62, 8, 31, -1;
	mov.b32 	%f71, %r63;
	mov.b32 	%r64, %f239;
	shfl.sync.down.b32	%r65|%p39, %r64, 8, 31, -1;
	mov.b32 	%f72, %r65;
	setp.eq.f32 	%p40, %f72, 0f00000000;
	mov.f32 	%f240, %f237;
	mov.f32 	%f241, %f238;
	mov.f32 	%f242, %f239;
	@%p40 bra 	$L__BB1_30;
	setp.eq.f32 	%p41, %f239, 0f00000000;
	mov.f32 	%f240, %f70;
	mov.f32 	%f241, %f71;
	mov.f32 	%f242, %f72;
	@%p41 bra 	$L__BB1_30;
	add.f32 	%f242, %f239, %f72;
	sub.f32 	%f165, %f70, %f237;
	mul.f32 	%f166, %f165, %f72;
	div.rn.f32 	%f167, %f166, %f242;
	add.f32 	%f240, %f237, %f167;
	add.f32 	%f168, %f238, %f71;
	mul.f32 	%f169, %f165, %f165;
	mul.f32 	%f170, %f239, %f169;
	mul.f32 	%f171, %f170, %f72;
	div.rn.f32 	%f172, %f171, %f242;
	add.f32 	%f241, %f168, %f172;
$L__BB1_30:
	mov.b32 	%r66, %f240;
	shfl.sync.down.b32	%r67|%p42, %r66, 4, 31, -1;
	mov.b32 	%f79, %r67;
	mov.b32 	%r68, %f241;
	shfl.sync.down.b32	%r69|%p43, %r68, 4, 31, -1;
	mov.b32 	%f80, %r69;
	mov.b32 	%r70, %f242;
	shfl.sync.down.b32	%r71|%p44, %r70, 4, 31, -1;
	mov.b32 	%f81, %r71;
	setp.eq.f32 	%p45, %f81, 0f00000000;
	mov.f32 	%f243, %f240;
	mov.f32 	%f244, %f241;
	mov.f32 	%f245, %f242;
	@%p45 bra 	$L__BB1_33;
	setp.eq.f32 	%p46, %f242, 0f00000000;
	mov.f32 	%f243, %f79;
	mov.f32 	%f244, %f80;
	mov.f32 	%f245, %f81;
	@%p46 bra 	$L__BB1_33;
	add.f32 	%f245, %f242, %f81;
	sub.f32 	%f173, %f79, %f240;
	mul.f32 	%f174, %f173, %f81;
	div.rn.f32 	%f175, %f174, %f245;
	add.f32 	%f243, %f240, %f175;
	add.f32 	%f176, %f241, %f80;
	mul.f32 	%f177, %f173, %f173;
	mul.f32 	%f178, %f242, %f177;
	mul.f32 	%f179, %f178, %f81;
	div.rn.f32 	%f180, %f179, %f245;
	add.f32 	%f244, %f176, %f180;
$L__BB1_33:
	mov.b32 	%r72, %f243;
	shfl.sync.down.b32	%r73|%p47, %r72, 2, 31, -1;
	mov.b32 	%f88, %r73;
	mov.b32 	%r74, %f244;
	shfl.sync.down.b32	%r75|%p48, %r74, 2, 31, -1;
	mov.b32 	%f89, %r75;
	mov.b32 	%r76, %f245;
	shfl.sync.down.b32	%r77|%p49, %r76, 2, 31, -1;
	mov.b32 	%f90, %r77;
	setp.eq.f32 	%p50, %f90, 0f00000000;
	mov.f32 	%f246, %f243;
	mov.f32 	%f247, %f244;
	mov.f32 	%f248, %f245;
	@%p50 bra 	$L__BB1_36;
	setp.eq.f32 	%p51, %f245, 0f00000000;
	mov.f32 	%f246, %f88;
	mov.f32 	%f247, %f89;
	mov.f32 	%f248, %f90;
	@%p51 bra 	$L__BB1_36;
	add.f32 	%f248, %f245, %f90;
	sub.f32 	%f181, %f88, %f243;
	mul.f32 	%f182, %f181, %f90;
	div.rn.f32 	%f183, %f182, %f248;
	add.f32 	%f246, %f243, %f183;
	add.f32 	%f184, %f244, %f89;
	mul.f32 	%f185, %f181, %f181;
	mul.f32 	%f186, %f245, %f185;
	mul.f32 	%f187, %f186, %f90;
	div.rn.f32 	%f188, %f187, %f248;
	add.f32 	%f247, %f184, %f188;
$L__BB1_36:
	mov.b32 	%r78, %f246;
	shfl.sync.down.b32	%r79|%p52, %r78, 1, 31, -1;
	mov.b32 	%f97, %r79;
	mov.b32 	%r80, %f247;
	shfl.sync.down.b32	%r81|%p53, %r80, 1, 31, -1;
	mov.b32 	%f98, %r81;
	mov.b32 	%r82, %f248;
	shfl.sync.down.b32	%r83|%p54, %r82, 1, 31, -1;
	mov.b32 	%f99, %r83;
	setp.eq.f32 	%p55, %f99, 0f00000000;
	mov.f32 	%f249, %f246;
	mov.f32 	%f250, %f247;
	mov.f32 	%f251, %f248;
	@%p55 bra 	$L__BB1_39;
	setp.eq.f32 	%p56, %f248, 0f00000000;
	mov.f32 	%f249, %f97;
	mov.f32 	%f250, %f98;
	mov.f32 	%f251, %f99;
	@%p56 bra 	$L__BB1_39;
	add.f32 	%f251, %f248, %f99;
	sub.f32 	%f189, %f97, %f246;
	mul.f32 	%f190, %f189, %f99;
	div.rn.f32 	%f191, %f190, %f251;
	add.f32 	%f249, %f246, %f191;
	add.f32 	%f192, %f247, %f98;
	mul.f32 	%f193, %f189, %f189;
	mul.f32 	%f194, %f248, %f193;
	mul.f32 	%f195, %f194, %f99;
	div.rn.f32 	%f196, %f195, %f251;
	add.f32 	%f250, %f192, %f196;
$L__BB1_39:
	setp.ne.s32 	%p57, %r6, 0;
	@%p57 bra 	$L__BB1_44;
	st.shared.f32 	[_ZZ25lux_layer_norm_f16_kernelE6s_mean], %f249;
	div.rn.f32 	%f197, %f250, %f251;
	add.f32 	%f198, %f109, %f197;
	rsqrt.approx.f32 	%f106, %f198;
	st.shared.f32 	[_ZZ25lux_layer_norm_f16_kernelE6s_rstd], %f106;
	setp.eq.s64 	%p58, %rd6, 0;
	@%p58 bra 	$L__BB1_42;
	cvta.to.global.u64 	%rd16, %rd6;
	mul.wide.u32 	%rd17, %r1, 4;
	add.s64 	%rd18, %rd16, %rd17;
	st.global.f32 	[%rd18], %f249;
$L__BB1_42:
	setp.eq.s64 	%p59, %rd7, 0;
	@%p59 bra 	$L__BB1_44;
	cvta.to.global.u64 	%rd19, %rd7;
	mul.wide.u32 	%rd20, %r1, 4;
	add.s64 	%rd21, %rd19, %rd20;
	st.global.f32 	[%rd21], %f106;
$L__BB1_44:
	setp.ge.u32 	%p60, %r87, %r14;
	bar.sync 	0;
	ld.shared.f32 	%f107, [_ZZ25lux_layer_norm_f16_kernelE6s_mean];
	ld.shared.f32 	%f108, [_ZZ25lux_layer_norm_f16_kernelE6s_rstd];
	@%p60 bra 	$L__BB1_51;
	setp.eq.s64 	%p61, %rd9, 0;
	setp.eq.s64 	%p62, %rd10, 0;
	mov.u32 	%r7, %ntid.x;
	or.pred  	%p63, %p61, %p62;
	@%p63 bra 	$L__BB1_48;
	cvta.to.global.u64 	%rd4, %rd10;
$L__BB1_47:
	mul.wide.u32 	%rd29, %r87, 2;
	add.s64 	%rd30, %rd2, %rd29;
	ld.global.nc.u16 	%rs7, [%rd30];
	// begin inline asm
	{  cvt.f32.f16 %f207, %rs7;}

	// end inline asm
	sub.f32 	%f211, %f207, %f107;
	mul.f32 	%f212, %f108, %f211;
	add.s64 	%rd31, %rd1, %rd29;
	ld.global.nc.u16 	%rs8, [%rd31];
	// begin inline asm
	{  cvt.f32.f16 %f208, %rs8;}

	// end inline asm
	add.s64 	%rd32, %rd4, %rd29;
	ld.global.nc.u16 	%rs9, [%rd32];
	// begin inline asm
	{  cvt.f32.f16 %f209, %rs9;}

	// end inline asm
	fma.rn.f32 	%f210, %f212, %f208, %f209;
	// begin inline asm
	{  cvt.rn.f16.f32 %rs10, %f210;}

	// end inline asm
	add.s64 	%rd33, %rd3, %rd29;
	st.global.u16 	[%rd33], %rs10;
	add.s32 	%r87, %r87, %r7;
	setp.lt.u32 	%p67, %r87, %r14;
	@%p67 bra 	$L__BB1_47;
	bra.uni 	$L__BB1_51;
$L__BB1_48:
	setp.eq.s64 	%p64, %rd9, 0;
	@%p64 bra 	$L__BB1_49;
	bra.uni 	$L__BB1_50;
$L__BB1_49:
	mul.wide.u32 	%rd26, %r87, 2;
	add.s64 	%rd27, %rd2, %rd26;
	ld.global.nc.u16 	%rs5, [%rd27];
	// begin inline asm
	{  cvt.f32.f16 %f204, %rs5;}

	// end inline asm
	sub.f32 	%f206, %f204, %f107;
	mul.f32 	%f205, %f108, %f206;
	// begin inline asm
	{  cvt.rn.f16.f32 %rs6, %f205;}

	// end inline asm
	add.s64 	%rd28, %rd3, %rd26;
	st.global.u16 	[%rd28], %rs6;
	add.s32 	%r87, %r87, %r7;
	setp.lt.u32 	%p66, %r87, %r14;
	@%p66 bra 	$L__BB1_49;
	bra.uni 	$L__BB1_51;
$L__BB1_50:
	mul.wide.u32 	%rd22, %r87, 2;
	add.s64 	%rd23, %rd2, %rd22;
	ld.global.nc.u16 	%rs2, [%rd23];
	// begin inline asm
	{  cvt.f32.f16 %f199, %rs2;}

	// end inline asm
	sub.f32 	%f202, %f199, %f107;
	mul.f32 	%f203, %f108, %f202;
	add.s64 	%rd24, %rd1, %rd22;
	ld.global.nc.u16 	%rs3, [%rd24];
	// begin inline asm
	{  cvt.f32.f16 %f200, %rs3;}

	// end inline asm
	mul.f32 	%f201, %f203, %f200;
	// begin inline asm
	{  cvt.rn.f16.f32 %rs4, %f201;}

	// end inline asm
	add.s64 	%rd25, %rd3, %rd22;
	st.global.u16 	[%rd25], %rs4;
	add.s32 	%r87, %r87, %r7;
	setp.lt.u32 	%p65, %r87, %r14;
	@%p65 bra 	$L__BB1_50;
$L__BB1_51:
	ret;

}
	// .globl	lux_layer_norm_backward_f32_kernel
.visible .entry lux_layer_norm_backward_f32_kernel(
	.param .u64 .ptr .align 1 lux_layer_norm_backward_f32_kernel_param_0,
	.param .u64 .ptr .align 1 lux_layer_norm_backward_f32_kernel_param_1,
	.param .u64 .ptr .align 1 lux_layer_norm_backward_f32_kernel_param_2,
	.param .u64 .ptr .align 1 lux_layer_norm_backward_f32_kernel_param_3,
	.param .u64 .ptr .align 1 lux_layer_norm_backward_f32_kernel_param_4,
	.param .u64 .ptr .align 1 lux_layer_norm_backward_f32_kernel_param_5,
	.param .u64 .ptr .align 1 lux_layer_norm_backward_f32_kernel_param_6,
	.param .u64 .ptr .align 1 lux_layer_norm_backward_f32_kernel_param_7,
	.param .u32 lux_layer_norm_backward_f32_kernel_param_8,
	.param .u32 lux_layer_norm_backward_f32_kernel_param_9
)
{
	.reg .pred 	%p<33>;
	.reg .b32 	%r<59>;
	.reg .b32 	%f<162>;
	.reg .b64 	%rd<80>;
	// demoted variable
	.shared .align 4 .f32 _ZZ34lux_layer_norm_backward_f32_kernelE8s_sum_dy;
	// demoted variable
	.shared .align 4 .f32 _ZZ34lux_layer_norm_backward_f32_kernelE13s_sum_dy_xhat;
	ld.param.u64 	%rd9, [lux_layer_norm_backward_f32_kernel_param_1];
	ld.param.u64 	%rd10, [lux_layer_norm_backward_f32_kernel_param_2];
	ld.param.u64 	%rd13, [lux_layer_norm_backward_f32_kernel_param_5];
	ld.param.u32 	%r26, [lux_layer_norm_backward_f32_kernel_param_8];
	ld.param.u32 	%r25, [lux_layer_norm_backward_f32_kernel_param_9];
	cvta.to.global.u64 	%rd1, %rd10;
	cvta.to.global.u64 	%rd2, %rd9;
	cvta.to.global.u64 	%rd3, %rd13;
	mov.u32 	%r1, %ctaid.x;
	mov.u32 	%r57, %tid.x;
	setp.ge.u32 	%p1, %r1, %r26;
	@%p1 bra 	$L__BB2_31;
	ld.param.u64 	%rd79, [lux_layer_norm_backward_f32_kernel_param_7];
	ld.param.u64 	%rd78, [lux_layer_norm_backward_f32_kernel_param_6];
	ld.param.u64 	%rd77, [lux_layer_norm_backward_f32_kernel_param_4];
	ld.param.u64 	%rd76, [lux_layer_norm_backward_f32_kernel_param_3];
	cvta.to.global.u64 	%rd16, %rd78;
	cvta.to.global.u64 	%rd17, %rd79;
	cvta.to.global.u64 	%rd18, %rd77;
	cvta.to.global.u64 	%rd19, %rd76;
	mul.lo.s32 	%r27, %r25, %r1;
	cvt.u64.u32 	%rd4, %r27;
	mul.wide.u32 	%rd20, %r27, 4;
	add.s64 	%rd5, %rd19, %rd20;
	add.s64 	%rd6, %rd18, %rd20;
	mul.wide.u32 	%rd21, %r1, 4;
	add.s64 	%rd22, %rd16, %rd21;
	ld.global.nc.f32 	%f1, [%rd22];
	add.s64 	%rd23, %rd17, %rd21;
	ld.global.nc.f32 	%f2, [%rd23];
	setp.ge.u32 	%p2, %r57, %r25;
	mov.f32 	%f160, 0f00000000;
	mov.f32 	%f161, %f160;
	@%p2 bra 	$L__BB2_25;
	setp.ne.s64 	%p3, %rd9, 0;
	mov.u32 	%r3, %ntid.x;
	mov.f32 	%f161, 0f00000000;
	@%p3 bra 	$L__BB2_14;
	setp.ne.s64 	%p11, %rd10, 0;
	@%p11 bra 	$L__BB2_9;
	setp.eq.s64 	%p15, %rd13, 0;
	@%p15 bra 	$L__BB2_7;
	mov.u32 	%r50, %r57;
	mov.f32 	%f160, %f161;
$L__BB2_6:
	mul.wide.u32 	%rd53, %r50, 4;
	add.s64 	%rd54, %rd6, %rd53;
	ld.global.nc.f32 	%f94, [%rd54];
	sub.f32 	%f95, %f94, %f1;
	mul.f32 	%f96, %f2, %f95;
	add.s64 	%rd55, %rd5, %rd53;
	ld.global.nc.f32 	%f97, [%rd55];
	add.s64 	%rd56, %rd3, %rd53;
	ld.global.nc.f32 	%f98, [%rd56];
	mul.f32 	%f99, %f97, %f98;
	add.f32 	%f160, %f160, %f99;
	fma.rn.f32 	%f161, %f96, %f99, %f161;
	add.s32 	%r50, %r50, %r3;
	setp.lt.u32 	%p16, %r50, %r25;
	@%p16 bra 	$L__BB2_6;
	bra.uni 	$L__BB2_25;
$L__BB2_7:
	mov.u32 	%r49, %r57;
	mov.f32 	%f160, %f161;
$L__BB2_8:
	mul.wide.u32 	%rd57, %r49, 4;
	add.s64 	%rd58, %rd6, %rd57;
	ld.global.nc.f32 	%f101, [%rd58];
	sub.f32 	%f102, %f101, %f1;
	mul.f32 	%f103, %f2, %f102;
	add.s64 	%rd59, %rd5, %rd57;
	ld.global.nc.f32 	%f104, [%rd59];
	add.f32 	%f160, %f160, %f104;
	fma.rn.f32 	%f161, %f103, %f104, %f161;
	add.s32 	%r49, %r49, %r3;
	setp.lt.u32 	%p17, %r49, %r25;
	@%p17 bra 	$L__BB2_8;
	bra.uni 	$L__BB2_25;
$L__BB2_9:
	setp.eq.s64 	%p12, %rd13, 0;
	@%p12 bra 	$L__BB2_12;
	mov.u32 	%r52, %r57;
	mov.f32 	%f160, %f161;
$L__BB2_11:
	mul.wide.u32 	%rd44, %r52, 4;
	add.s64 	%rd45, %rd6, %rd44;
	ld.global.nc.f32 	%f80, [%rd45];
	sub.f32 	%f81, %f80, %f1;
	mul.f32 	%f82, %f2, %f81;
	add.s64 	%rd46, %rd5, %rd44;
	ld.global.nc.f32 	%f83, [%rd46];
	add.s64 	%rd47, %rd3, %rd44;
	ld.global.nc.f32 	%f84, [%rd47];
	mul.f32 	%f85, %f83, %f84;
	add.f32 	%f160, %f160, %f85;
	fma.rn.f32 	%f161, %f82, %f85, %f161;
	add.s64 	%rd48, %rd1, %rd44;
	atom.global.add.f32 	%f86, [%rd48], %f83;
	add.s32 	%r52, %r52, %r3;
	setp.lt.u32 	%p13, %r52, %r25;
	@%p13 bra 	$L__BB2_11;
	bra.uni 	$L__BB2_25;
$L__BB2_12:
	mov.u32 	%r51, %r57;
	mov.f32 	%f160, %f161;
$L__BB2_13:
	mul.wide.u32 	%rd49, %r51, 4;
	add.s64 	%rd50, %rd6, %rd49;
	ld.global.nc.f32 	%f88, [%rd50];
	sub.f32 	%f89, %f88, %f1;
	mul.f32 	%f90, %f2, %f89;
	add.s64 	%rd51, %rd5, %rd49;
	ld.global.nc.f32 	%f91, [%rd51];
	add.f32 	%f160, %f160, %f91;
	fma.rn.f32 	%f161, %f90, %f91, %f161;
	add.s64 	%rd52, %rd1, %rd49;
	atom.global.add.f32 	%f92, [%rd52], %f91;
	add.s32 	%r51, %r51, %r3;
	setp.lt.u32 	%p14, %r51, %r25;
	@%p14 bra 	$L__BB2_13;
	bra.uni 	$L__BB2_25;
$L__BB2_14:
	setp.ne.s64 	%p4, %rd10, 0;
	@%p4 bra 	$L__BB2_20;
	setp.eq.s64 	%p8, %rd13, 0;
	@%p8 bra 	$L__BB2_18;
	mov.u32 	%r54, %r57;
	mov.f32 	%f160, %f161;
$L__BB2_17:
	mul.wide.u32 	%rd35, %r54, 4;
	add.s64 	%rd36, %rd6, %rd35;
	ld.global.nc.f32 	%f64, [%rd36];
	sub.f32 	%f65, %f64, %f1;
	mul.f32 	%f66, %f2, %f65;
	add.s64 	%rd37, %rd5, %rd35;
	ld.global.nc.f32 	%f67, [%rd37];
	add.s64 	%rd38, %rd3, %rd35;
	ld.global.nc.f32 	%f68, [%rd38];
	mul.f32 	%f69, %f67, %f68;
	add.f32 	%f160, %f160, %f69;
	fma.rn.f32 	%f161, %f66, %f69, %f161;
	add.s64 	%rd39, %rd2, %rd35;
	mul.f32 	%f70, %f66, %f67;
	atom.global.add.f32 	%f71, [%rd39], %f70;
	add.s32 	%r54, %r54, %r3;
	setp.lt.u32 	%p9, %r54, %r25;
	@%p9 bra 	$L__BB2_17;
	bra.uni 	$L__BB2_25;
$L__BB2_18:
	mov.u32 	%r53, %r57;
	mov.f32 	%f160, %f161;
$L__BB2_19:
	mul.wide.u32 	%rd40, %r53, 4;
	add.s64 	%rd41, %rd6, %rd40;
	ld.global.nc.f32 	%f73, [%rd41];
	sub.f32 	%f74, %f73, %f1;
	mul.f32 	%f75, %f2, %f74;
	add.s64 	%rd42, %rd5, %rd40;
	ld.global.nc.f32 	%f76, [%rd42];
	add.f32 	%f160, %f160, %f76;
	mul.f32 	%f77, %f75, %f76;
	add.f32 	%f161, %f161, %f77;
	add.s64 	%rd43, %rd2, %rd40;
	atom.global.add.f32 	%f78, [%rd43], %f77;
	add.s32 	%r53, %r53, %r3;
	setp.lt.u32 	%p10, %r53, %r25;
	@%p10 bra 	$L__BB2_19;
	bra.uni 	$L__BB2_25;
$L__BB2_20:
	setp.eq.s64 	%p5, %rd13, 0;
	@%p5 bra 	$L__BB2_23;
	mov.u32 	%r56, %r57;
	mov.f32 	%f160, %f161;
$L__BB2_22:
	mul.wide.u32 	%rd24, %r56, 4;
	add.s64 	%rd25, %rd6, %rd24;
	ld.global.nc.f32 	%f44, [%rd25];
	sub.f32 	%f45, %f44, %f1;
	mul.f32 	%f46, %f2, %f45;
	add.s64 	%rd26, %rd5, %rd24;
	ld.global.nc.f32 	%f47, [%rd26];
	add.s64 	%rd27, %rd3, %rd24;
	ld.global.nc.f32 	%f48, [%rd27];
	mul.f32 	%f49, %f47, %f48;
	add.f32 	%f160, %f160, %f49;
	fma.rn.f32 	%f161, %f46, %f49, %f161;
	add.s64 	%rd28, %rd2, %rd24;
	mul.f32 	%f50, %f46, %f47;
	atom.global.add.f32 	%f51, [%rd28], %f50;
	add.s64 	%rd29, %rd1, %rd24;
	ld.global.nc.f32 	%f52, [%rd26];
	atom.global.add.f32 	%f53, [%rd29], %f52;
	add.s32 	%r56, %r56, %r3;
	setp.lt.u32 	%p6, %r56, %r25;
	@%p6 bra 	$L__BB2_22;
	bra.uni 	$L__BB2_25;
$L__BB2_23:
	mov.u32 	%r55, %r57;
	mov.f32 	%f160, %f161;
$L__BB2_24:
	mul.wide.u32 	%rd30, %r55, 4;
	add.s64 	%rd31, %rd6, %rd30;
	ld.global.nc.f32 	%f55, [%rd31];
	sub.f32 	%f56, %f55, %f1;
	mul.f32 	%f57, %f2, %f56;
	add.s64 	%rd32, %rd5, %rd30;
	ld.global.nc.f32 	%f58, [%rd32];
	add.f32 	%f160, %f160, %f58;
	mul.f32 	%f59, %f57, %f58;
	add.f32 	%f161, %f161, %f59;
	add.s64 	%rd33, %rd2, %rd30;
	atom.global.add.f32 	%f60, [%rd33], %f59;
	add.s64 	%rd34, %rd1, %rd30;
	ld.global.nc.f32 	%f61, [%rd32];
	atom.global.add.f32 	%f62, [%rd34], %f61;
	add.s32 	%r55, %r55, %r3;
	setp.lt.u32 	%p7, %r55, %r25;
	@%p7 bra 	$L__BB2_24;
$L__BB2_25:
	mov.b32 	%r28, %f160;
	shfl.sync.down.b32	%r29|%p18, %r28, 16, 31, -1;
	mov.b32 	%f105, %r29;
	add.f32 	%f106, %f160, %f105;
	mov.b32 	%r30, %f161;
	shfl.sync.down.b32	%r31|%p19, %r30, 16, 31, -1;
	mov.b32 	%f107, %r31;
	add.f32 	%f108, %f161, %f107;
	mov.b32 	%r32, %f106;
	shfl.sync.down.b32	%r33|%p20, %r32, 8, 31, -1;
	mov.b32 	%f109, %r33;
	add.f32 	%f110, %f106, %f109;
	mov.b32 	%r34, %f108;
	shfl.sync.down.b32	%r35|%p21, %r34, 8, 31, -1;
	mov.b32 	%f111, %r35;
	add.f32 	%f112, %f108, %f111;
	mov.b32 	%r36, %f110;
	shfl.sync.down.b32	%r37|%p22, %r36, 4, 31, -1;
	mov.b32 	%f113, %r37;
	add.f32 	%f114, %f110, %f113;
	mov.b32 	%r38, %f112;
	shfl.sync.down.b32	%r39|%p23, %r38, 4, 31, -1;
	mov.b32 	%f115, %r39;
	add.f32 	%f116, %f112, %f115;
	mov.b32 	%r40, %f114;
	shfl.sync.down.b32	%r41|%p24, %r40, 2, 31, -1;
	mov.b32 	%f117, %r41;
	add.f32 	%f118, %f114, %f117;
	mov.b32 	%r42, %f116;
	shfl.sync.down.b32	%r43|%p25, %r42, 2, 31, -1;
	mov.b32 	%f119, %r43;
	add.f32 	%f120, %f116, %f119;
	mov.b32 	%r44, %f118;
	shfl.sync.down.b32	%r45|%p26, %r44, 1, 31, -1;
	mov.b32 	%f121, %r45;
	add.f32 	%f37, %f118, %f121;
	mov.b32 	%r46, %f120;
	shfl.sync.down.b32	%r47|%p27, %r46, 1, 31, -1;
	mov.b32 	%f122, %r47;
	add.f32 	%f38, %f120, %f122;
	and.b32  	%r48, %r57, 31;
	setp.ne.s32 	%p28, %r48, 0;
	@%p28 bra 	$L__BB2_27;
	atom.shared.add.f32 	%f123, [_ZZ34lux_layer_norm_backward_f32_kernelE8s_sum_dy], %f37;
	atom.shared.add.f32 	%f124, [_ZZ34lux_layer_norm_backward_f32_kernelE13s_sum_dy_xhat], %f38;
$L__BB2_27:
	setp.ge.u32 	%p29, %r57, %r25;
	bar.sync 	0;
	cvt.rn.f32.u32 	%f125, %r25;
	rcp.rn.f32 	%f39, %f125;
	@%p29 bra 	$L__BB2_31;
	ld.param.u64 	%rd75, [lux_layer_norm_backward_f32_kernel_param_0];
	cvta.to.global.u64 	%rd7, %rd75;
	setp.eq.s64 	%p30, %rd13, 0;
	ld.shared.f32 	%f40, [_ZZ34lux_layer_norm_backward_f32_kernelE8s_sum_dy];
	ld.shared.f32 	%f41, [_ZZ34lux_layer_norm_backward_f32_kernelE13s_sum_dy_xhat];
	mov.u32 	%r20, %ntid.x;
	@%p30 bra 	$L__BB2_29;
	bra.uni 	$L__BB2_30;
$L__BB2_29:
	cvt.u64.u32 	%rd68, %r57;
	mul.wide.u32 	%rd69, %r57, 4;
	add.s64 	%rd70, %rd6, %rd69;
	ld.global.nc.f32 	%f136, [%rd70];
	sub.f32 	%f137, %f136, %f1;
	mul.f32 	%f138, %f2, %f137;
	add.s64 	%rd71, %rd5, %rd69;
	ld.global.nc.f32 	%f139, [%rd71];
	fma.rn.f32 	%f140, %f138, %f41, %f40;
	mul.f32 	%f141, %f39, %f140;
	sub.f32 	%f142, %f139, %f141;
	mul.f32 	%f143, %f2, %f142;
	add.s64 	%rd72, %rd68, %rd4;
	shl.b64 	%rd73, %rd72, 2;
	add.s64 	%rd74, %rd7, %rd73;
	st.global.f32 	[%rd74], %f143;
	add.s32 	%r57, %r57, %r20;
	setp.lt.u32 	%p32, %r57, %r25;
	@%p32 bra 	$L__BB2_29;
	bra.uni 	$L__BB2_31;
$L__BB2_30:
	cvt.u64.u32 	%rd60, %r57;
	mul.wide.u32 	%rd61, %r57, 4;
	add.s64 	%rd62, %rd6, %rd61;
	ld.global.nc.f32 	%f126, [%rd62];
	sub.f32 	%f127, %f126, %f1;
	mul.f32 	%f128, %f2, %f127;
	add.s64 	%rd63, %rd5, %rd61;
	ld.global.nc.f32 	%f129, [%rd63];
	add.s64 	%rd64, %rd3, %rd61;
	ld.global.nc.f32 	%f130, [%rd64];
	mul.f32 	%f131, %f129, %f130;
	fma.rn.f32 	%f132, %f128, %f41, %f40;
	mul.f32 	%f133, %f39, %f132;
	sub.f32 	%f134, %f131, %f133;
	mul.f32 	%f135, %f2, %f134;
	add.s64 	%rd65, %rd60, %rd4;
	shl.b64 	%rd66, %rd65, 2;
	add.s64 	%rd67, %rd7, %rd66;
	st.global.f32 	[%rd67], %f135;
	add.s32 	%r57, %r57, %r20;
	setp.lt.u32 	%p31, %r57, %r25;
	@%p31 bra 	$L__BB2_30;
$L__BB2_31:
	ret;

}
	// .globl	lux_layer_norm_batched_f32_kernel
.visible .entry lux_layer_norm_batched_f32_kernel(
	.param .u64 .ptr .align 1 lux_layer_norm_batched_f32_kernel_param_0,
	.param .u64 .ptr .align 1 lux_layer_norm_batched_f32_kernel_param_1,
	.param .u64 .ptr .align 1 lux_layer_norm_batched_f32_kernel_param_2,
	.param .u64 .ptr .align 1 lux_layer_norm_batched_f32_kernel_param_3,
	.param .f32 lux_layer_norm_batched_f32_kernel_param_4,
	.param .u32 lux_layer_norm_batched_f32_kernel_param_5,
	.param .u32 lux_layer_norm_batched_f32_kernel_param_6,
	.param .u32 lux_layer_norm_batched_f32_kernel_param_7
)
{
	.reg .pred 	%p<26>;
	.reg .b32 	%r<46>;
	.reg .b32 	%f<55>;
	.reg .b64 	%rd<26>;
	// demoted variable
	.shared .align 4 .f32 _ZZ33lux_layer_norm_batched_f32_kernelE6s_mean;
	// demoted variable
	.shared .align 4 .f32 _ZZ33lux_layer_norm_batched_f32_kernelE6s_rstd;
	ld.param.u64 	%rd8, [lux_layer_norm_batched_f32_kernel_param_0];
	ld.param.u64 	%rd9, [lux_layer_norm_batched_f32_kernel_param_1];
	ld.param.u64 	%rd10, [lux_layer_norm_batched_f32_kernel_param_2];
	ld.param.u64 	%rd11, [lux_layer_norm_batched_f32_kernel_param_3];
	ld.param.f32 	%f12, [lux_layer_norm_batched_f32_kernel_param_4];
	ld.param.u32 	%r15, [lux_layer_norm_batched_f32_kernel_param_5];
	ld.param.u32 	%r16, [lux_layer_norm_batched_f32_kernel_param_6];
	ld.param.u32 	%r17, [lux_layer_norm_batched_f32_kernel_param_7];
	mov.u32 	%r1, %tid.x;
	setp.eq.s32 	%p2, %r17, 0;
	@%p2 bra 	$L__BB3_19;
	mov.u32 	%r2, %ntid.x;
	cvt.rn.f32.u32 	%f1, %r16;
	setp.ne.s64 	%p3, %rd10, 0;
	setp.ne.s64 	%p4, %rd11, 0;
	and.pred  	%p1, %p3, %p4;
	mov.u32 	%r19, %ctaid.x;
	mul.lo.s32 	%r3, %r17, %r19;
	cvta.to.global.u64 	%rd1, %rd9;
	cvta.to.global.u64 	%rd2, %rd8;
	cvta.to.global.u64 	%rd3, %rd10;
	cvta.to.global.u64 	%rd4, %rd11;
	mov.b32 	%r41, 0;
$L__BB3_2:
	add.s32 	%r5, %r41, %r3;
	setp.ge.u32 	%p5, %r5, %r15;
	@%p5 bra 	$L__BB3_19;
	setp.ge.u32 	%p6, %r1, %r16;
	mul.lo.s32 	%r20, %r5, %r16;
	cvt.u64.u32 	%rd5, %r20;
	mul.wide.u32 	%rd12, %r20, 4;
	add.s64 	%rd6, %rd1, %rd12;
	mov.f32 	%f52, 0f00000000;
	@%p6 bra 	$L__BB3_6;
	mov.f32 	%f52, 0f00000000;
	mov.u32 	%r42, %r1;
$L__BB3_5:
	mul.wide.u32 	%rd13, %r42, 4;
	add.s64 	%rd14, %rd6, %rd13;
	ld.global.nc.f32 	%f15, [%rd14];
	add.f32 	%f52, %f52, %f15;
	add.s32 	%r42, %r42, %r2;
	setp.lt.u32 	%p7, %r42, %r16;
	@%p7 bra 	$L__BB3_5;
$L__BB3_6:
	setp.ne.s32 	%p8, %r1, 0;
	mov.b32 	%r21, %f52;
	shfl.sync.down.b32	%r22|%p9, %r21, 16, 31, -1;
	mov.b32 	%f16, %r22;
	add.f32 	%f17, %f52, %f16;
	mov.b32 	%r23, %f17;
	shfl.sync.down.b32	%r24|%p10, %r23, 8, 31, -1;
	mov.b32 	%f18, %r24;
	add.f32 	%f19, %f17, %f18;
	mov.b32 	%r25, %f19;
	shfl.sync.down.b32	%r26|%p11, %r25, 4, 31, -1;
	mov.b32 	%f20, %r26;
	add.f32 	%f21, %f19, %f20;
	mov.b32 	%r27, %f21;
	shfl.sync.down.b32	%r28|%p12, %r27, 2, 31, -1;
	mov.b32 	%f22, %r28;
	add.f32 	%f23, %f21, %f22;
	mov.b32 	%r29, %f23;
	shfl.sync.down.b32	%r30|%p13, %r29, 1, 31, -1;
	mov.b32 	%f24, %r30;
	add.f32 	%f5, %f23, %f24;
	@%p8 bra 	$L__BB3_8;
	div.rn.f32 	%f25, %f5, %f1;
	st.shared.f32 	[_ZZ33lux_layer_norm_batched_f32_kernelE6s_mean], %f25;
$L__BB3_8:
	setp.ge.u32 	%p14, %r1, %r16;
	bar.sync 	0;
	mov.f32 	%f54, 0f00000000;
	ld.shared.f32 	%f6, [_ZZ33lux_layer_norm_batched_f32_kernelE6s_mean];
	@%p14 bra 	$L__BB3_11;
	mov.f32 	%f54, 0f00000000;
	mov.u32 	%r43, %r1;
$L__BB3_10:
	mul.wide.u32 	%rd15, %r43, 4;
	add.s64 	%rd16, %rd6, %rd15;
	ld.global.nc.f32 	%f28, [%rd16];
	sub.f32 	%f29, %f28, %f6;
	fma.rn.f32 	%f54, %f29, %f29, %f54;
	add.s32 	%r43, %r43, %r2;
	setp.lt.u32 	%p15, %r43, %r16;
	@%p15 bra 	$L__BB3_10;
$L__BB3_11:
	setp.ne.s32 	%p16, %r1, 0;
	mov.b32 	%r31, %f54;
	shfl.sync.down.b32	%r32|%p17, %r31, 16, 31, -1;
	mov.b32 	%f30, %r32;
	add.f32 	%f31, %f54, %f30;
	mov.b32 	%r33, %f31;
	shfl.sync.down.b32	%r34|%p18, %r33, 8, 31, -1;
	mov.b32 	%f32, %r34;
	add.f32 	%f33, %f31, %f32;
	mov.b32 	%r35, %f33;
	shfl.sync.down.b32	%r36|%p19, %r35, 4, 31, -1;
	mov.b32 	%f34, %r36;
	add.f32 	%f35, %f33, %f34;
	mov.b32 	%r37, %f35;
	shfl.sync.down.b32	%r38|%p20, %r37, 2, 31, -1;
	mov.b32 	%f36, %r38;
	add.f32 	%f37, %f35, %f36;
	mov.b32 	%r39, %f37;
	shfl.sync.down.b32	%r40|%p21, %r39, 1, 31, -1;
	mov.b32 	%f38, %r40;
	add.f32 	%f10, %f37, %f38;
	@%p16 bra 	$L__BB3_13;
	div.rn.f32 	%f39, %f10, %f1;
	add.f32 	%f40, %f12, %f39;
	rsqrt.approx.f32 	%f41, %f40;
	st.shared.f32 	[_ZZ33lux_layer_norm_batched_f32_kernelE6s_rstd], %f41;
$L__BB3_13:
	setp.ge.u32 	%p22, %r1, %r16;
	bar.sync 	0;
	ld.shared.f32 	%f11, [_ZZ33lux_layer_norm_batched_f32_kernelE6s_rstd];
	@%p22 bra 	$L__BB3_18;
	shl.b64 	%rd17, %rd5, 2;
	add.s64 	%rd7, %rd2, %rd17;
	mov.u32 	%r45, %r1;
	@%p1 bra 	$L__BB3_15;
	bra.uni 	$L__BB3_17;
$L__BB3_15:
	mov.u32 	%r44, %r1;
$L__BB3_16:
	mul.wide.u32 	%rd21, %r44, 4;
	add.s64 	%rd22, %rd6, %rd21;
	ld.global.nc.f32 	%f45, [%rd22];
	sub.f32 	%f46, %f45, %f6;
	mul.f32 	%f47, %f11, %f46;
	add.s64 	%rd23, %rd3, %rd21;
	ld.global.nc.f32 	%f48, [%rd23];
	add.s64 	%rd24, %rd4, %rd21;
	ld.global.nc.f32 	%f49, [%rd24];
	fma.rn.f32 	%f50, %f47, %f48, %f49;
	add.s64 	%rd25, %rd7, %rd21;
	st.global.f32 	[%rd25], %f50;
	add.s32 	%r44, %r44, %r2;
	setp.lt.u32 	%p24, %r44, %r16;
	@%p24 bra 	$L__BB3_16;
	bra.uni 	$L__BB3_18;
$L__BB3_17:
	mul.wide.u32 	%rd18, %r45, 4;
	add.s64 	%rd19, %rd6, %rd18;
	ld.global.nc.f32 	%f42, [%rd19];
	sub.f32 	%f43, %f42, %f6;
	mul.f32 	%f44, %f11, %f43;
	add.s64 	%rd20, %rd7, %rd18;
	st.global.f32 	[%rd20], %f44;
	add.s32 	%r45, %r45, %r2;
	setp.lt.u32 	%p23, %r45, %r16;
	@%p23 bra 	$L__BB3_17;
$L__BB3_18:
	bar.sync 	0;
	add.s32 	%r41, %r41, 1;
	setp.ne.s32 	%p25, %r41, %r17;
	@%p25 bra 	$L__BB3_2;
$L__BB3_19:
	ret;

}


// ===== COMPILED SASS (sm_100) =====

	.target	sm_100

	.elftype	@"ET_EXEC"


//--------------------- .note.nv.tkinfo           --------------------------
	.section	.note.nv.tkinfo,"",@"SHT_NOTE"
	.sectionflags	@"SHF_NOTE_NV_TKINFO"
	.tkinfo
        /*0018*/ 	.word	0x00000002
        /*0030*/ 	.string	""
        /*0030*/ 	.string	"ptxas"
        /*0030*/ 	.string	"Cuda compilation tools, release 13.0, V13.0.88"
        /*0030*/ 	.string	"Build cuda_13.0.r13.0/compiler.36424714_0"
        /*0030*/ 	.string	"-arch sm_100 -m 64 "



//--------------------- .note.nv.cuinfo           --------------------------
	.section	.note.nv.cuinfo,"",@"SHT_NOTE"
	.sectionflags	@"SHF_NOTE_NV_CUINFO"
        /*0018*/ 	.short	0x0002
        /*001a*/ 	.short	0x0064
        /*001c*/ 	.short	0x0082
	.zero		2


//--------------------- .nv.info                  --------------------------
	.section	.nv.info,"",@"SHT_CUDA_INFO"
	.align	4


	//----- nvinfo : EIATTR_REGCOUNT
	.align		4
        /*0000*/ 	.byte	0x04, 0x2f
        /*0002*/ 	.short	(.L_1 - .L_0)
	.align		4
.L_0:
        /*0004*/ 	.word	index@(lux_layer_norm_f32_kernel)
        /*0008*/ 	.word	0x0000001e


	//----- nvinfo : EIATTR_FRAME_SIZE
	.align		4
.L_1:
        /*000c*/ 	.byte	0x04, 0x11
        /*000e*/ 	.short	(.L_3 - .L_2)
	.align		4
.L_2:
        /*0010*/ 	.word	index@($__internal_3_$__cuda_sm3x_div_rn_noftz_f32_slowpath)
        /*0014*/ 	.word	0x00000000


	//----- nvinfo : EIATTR_FRAME_SIZE
	.align		4
.L_3:
        /*0018*/ 	.byte	0x04, 0x11
        /*001a*/ 	.short	(.L_5 - .L_4)
	.align		4
.L_4:
        /*001c*/ 	.word	index@(lux_layer_norm_f32_kernel)
        /*0020*/ 	.word	0x00000000


	//----- nvinfo : EIATTR_REGCOUNT
	.align		4
.L_5:
        /*0024*/ 	.byte	0x04, 0x2f
        /*0026*/ 	.short	(.L_7 - .L_6)
	.align		4
.L_6:
        /*0028*/ 	.word	index@(lux_layer_norm_f16_kernel)
        /*002c*/ 	.word	0x0000001e


	//----- nvinfo : EIATTR_FRAME_SIZE
	.align		4
.L_7:
        /*0030*/ 	.byte	0x04, 0x11
        /*0032*/ 	.short	(.L_9 - .L_8)
	.align		4
.L_8:
        /*0034*/ 	.word	index@($__internal_2_$__cuda_sm3x_div_rn_noftz_f32_slowpath)
        /*0038*/ 	.word	0x00000000


	//----- nvinfo : EIATTR_FRAME_SIZE
	.align		4
.L_9:
        /*003c*/ 	.byte	0x04, 0x11
        /*003e*/ 	.short	(.L_11 - .L_10)
	.align		4
.L_10:
        /*0040*/ 	.word	index@(lux_layer_norm_f16_kernel)
        /*0044*/ 	.word	0x00000000


	//----- nvinfo : EIATTR_REGCOUNT
	.align		4
.L_11:
        /*0048*/ 	.byte	0x04, 0x2f
        /*004a*/ 	.short	(.L_13 - .L_12)
	.align		4
.L_12:
        /*004c*/ 	.word	index@(lux_layer_norm_backward_f32_kernel)
        /*0050*/ 	.word	0x00000020


	//----- nvinfo : EIATTR_FRAME_SIZE
	.align		4
.L_13:
        /*0054*/ 	.byte	0x04, 0x11
        /*0056*/ 	.short	(.L_15 - .L_14)
	.align		4
.L_14:
        /*0058*/ 	.word	index@($__internal_1_$__cuda_sm20_rcp_rn_f32_slowpath)
        /*005c*/ 	.word	0x00000000


	//----- nvinfo : EIATTR_FRAME_SIZE
	.align		4
.L_15:
        /*0060*/ 	.byte	0x04, 0x11
        /*0062*/ 	.short	(.L_17 - .L_16)
	.align		4
.L_16:
        /*0064*/ 	.word	index@(lux_layer_norm_backward_f32_kernel)
        /*0068*/ 	.word	0x00000000


	//----- nvinfo : EIATTR_REGCOUNT
	.align		4
.L_17:
        /*006c*/ 	.byte	0x04, 0x2f
        /*006e*/ 	.short	(.L_19 - .L_18)
	.align		4
.L_18:
        /*0070*/ 	.word	index@(lux_layer_norm_batched_f32_kernel)
        /*0074*/ 	.word	0x0000001a


	//----- nvinfo : EIATTR_FRAME_SIZE
	.align		4
.L_19:
        /*0078*/ 	.byte	0x04, 0x11
        /*007a*/ 	.short	(.L_21 - .L_20)
	.align		4
.L_20:
        /*007c*/ 	.word	index@($__internal_0_$__cuda_sm3x_div_rn_noftz_f32_slowpath)
        /*0080*/ 	.word	0x00000000


	//----- nvinfo : EIATTR_FRAME_SIZE
	.align		4
.L_21:
        /*0084*/ 	.byte	0x04, 0x11
        /*0086*/ 	.short	(.L_23 - .L_22)
	.align		4
.L_22:
        /*0088*/ 	.word	index@(lux_layer_norm_batched_f32_kernel)
        /*008c*/ 	.word	0x00000000


	//----- nvinfo : EIATTR_MIN_STACK_SIZE
	.align		4
.L_23:
        /*0090*/ 	.byte	0x04, 0x12
        /*0092*/ 	.short	(.L_25 - .L_24)
	.align		4
.L_24:
        /*0094*/ 	.word	index@(lux_layer_norm_batched_f32_kernel)
        /*0098*/ 	.word	0x00000000


	//----- nvinfo : EIATTR_MIN_STACK_SIZE
	.align		4
.L_25:
        /*009c*/ 	.byte	0x04, 0x12
        /*009e*/ 	.short	(.L_27 - .L_26)
	.align		4
.L_26:
        /*00a0*/ 	.word	index@(lux_layer_norm_backward_f32_kernel)
        /*00a4*/ 	.word	0x00000000


	//----- nvinfo : EIATTR_MIN_STACK_SIZE
	.align		4
.L_27:
        /*00a8*/ 	.byte	0x04, 0x12
        /*00aa*/ 	.short	(.L_29 - .L_28)
	.align		4
.L_28:
        /*00ac*/ 	.word	index@(lux_layer_norm_f16_kernel)
        /*00b0*/ 	.word	0x00000000


	//----- nvinfo : EIATTR_MIN_STACK_SIZE
	.align		4
.L_29:
        /*00b4*/ 	.byte	0x04, 0x12
        /*00b6*/ 	.short	(.L_31 - .L_30)
	.align		4
.L_30:
        /*00b8*/ 	.word	index@(lux_layer_norm_f32_kernel)
        /*00bc*/ 	.word	0x00000000
.L_31:


//--------------------- .nv.compat                --------------------------
	.section	.nv.compat,"",@"SHT_CUDA_COMPAT_INFO"
	.align	4
        /*0000*/ 	.byte	0x02, 0x09, 0x00, 0x00, 0x02, 0x02, 0x01, 0x00, 0x02, 0x05, 0x05, 0x00, 0x03, 0x07, 0x01, 0x01
        /*0010*/ 	.byte	0x02, 0x03, 0x00, 0x00, 0x02, 0x06, 0x01, 0x00, 0x04, 0x0b, 0x08, 0x00, 0x01, 0x00, 0x00, 0x00
        /*0020*/ 	.byte	0x00, 0x00, 0x00, 0x00


//--------------------- .nv.info.lux_layer_norm_batched_f32_kernel --------------------------
	.section	.nv.info.lux_layer_norm_batched_f32_kernel,"",@"SHT_CUDA_INFO"
	.sectionflags	@""
	.align	4


	//----- nvinfo : EIATTR_CUDA_API_VERSION
	.align		4
        /*0000*/ 	.byte	0x04, 0x37
        /*0002*/ 	.short	(.L_33 - .L_32)
.L_32:
        /*0004*/ 	.word	0x00000082


	//----- nvinfo : EIATTR_KPARAM_INFO
	.align		4
.L_33:
        /*0008*/ 	.byte	0x04, 0x17
        /*000a*/ 	.short	(.L_35 - .L_34)
.L_34:
        /*000c*/ 	.word	0x00000000
        /*0010*/ 	.short	0x0007
        /*0012*/ 	.short	0x002c
        /*0014*/ 	.byte	0x00, 0xf0, 0x11, 0x00


	//----- nvinfo : EIATTR_KPARAM_INFO
	.align		4
.L_35:
        /*0018*/ 	.byte	0x04, 0x17
        /*001a*/ 	.short	(.L_37 - .L_36)
.L_36:
        /*001c*/ 	.word	0x00000000
        /*0020*/ 	.short	0x0006
        /*0022*/ 	.short	0x0028
        /*0024*/ 	.byte	0x00, 0xf0, 0x11, 0x00


	//----- nvinfo : EIATTR_KPARAM_INFO
	.align		4
.L_37:
        /*0028*/ 	.byte	0x04, 0x17
        /*002a*/ 	.short	(.L_39 - .L_38)
.L_38:
        /*002c*/ 	.word	0x00000000
        /*0030*/ 	.short	0x0005
        /*0032*/ 	.short	0x0024
        /*0034*/ 	.byte	0x00, 0xf0, 0x11, 0x00


	//----- nvinfo : EIATTR_KPARAM_INFO
	.align		4
.L_39:
        /*0038*/ 	.byte	0x04, 0x17
        /*003a*/ 	.short	(.L_41 - .L_40)
.L_40:
        /*003c*/ 	.word	0x00000000
        /*0040*/ 	.short	0x0004
        /*0042*/ 	.short	0x0020
        /*0044*/ 	.byte	0x00, 0xf0, 0x11, 0x00


	//----- nvinfo : EIATTR_KPARAM_INFO
	.align		4
.L_41:
        /*0048*/ 	.byte	0x04, 0x17
        /*004a*/ 	.short	(.L_43 - .L_42)
.L_42:
        /*004c*/ 	.word	0x00000000
        /*0050*/ 	.short	0x0003
        /*0052*/ 	.short	0x0018
        /*0054*/ 	.byte	0x00, 0xf5, 0x21, 0x00


	//----- nvinfo : EIATTR_KPARAM_INFO
	.align		4
.L_43:
        /*0058*/ 	.byte	0x04, 0x17
        /*005a*/ 	.short	(.L_45 - .L_44)
.L_44:
        /*005c*/ 	.word	0x00000000
        /*0060*/ 	.short	0x0002
        /*0062*/ 	.short	0x0010
        /*0064*/ 	.byte	0x00, 0xf5, 0x21, 0x00


	//----- nvinfo : EIATTR_KPARAM_INFO
	.align		4
.L_45:
        /*0068*/ 	.byte	0x04, 0x17
        /*006a*/ 	.short	(.L_47 - .L_46)
.L_46:
        /*006c*/ 	.word	0x00000000
        /*0070*/ 	.short	0x0001
        /*0072*/ 	.short	0x0008
        /*0074*/ 	.byte	0x00, 0xf5, 0x21, 0x00


	//----- nvinfo : EIATTR_KPARAM_INFO
	.align		4
.L_47:
        /*0078*/ 	.byte	0x04, 0x17
        /*007a*/ 	.short	(.L_49 - .L_48)
.L_48:
        /*007c*/ 	.word	0x00000000
        /*0080*/ 	.short	0x0000
        /*0082*/ 	.short	0x0000
        /*0084*/ 	.byte	0x00, 0xf5, 0x21, 0x00


	//----- nvinfo : EIATTR_SPARSE_MMA_MASK
	.align		4
.L_49:
        /*0088*/ 	.byte	0x03, 0x50
        /*008a*/ 	.short	0x0000


	//----- nvinfo : EIATTR_MAXREG_COUNT
	.align		4
        /*008c*/ 	.byte	0x03, 0x1b
        /*008e*/ 	.short	0x00ff


	//----- nvinfo : EIATTR_NUM_BARRIERS
	.align		4
        /*0090*/ 	.byte	0x02, 0x4c
        /*0092*/ 	.byte	0x01
	.zero		1


	//----- nvinfo : EIATTR_MERCURY_ISA_VERSION
	.align		4
        /*0094*/ 	.byte	0x03, 0x5f
        /*0096*/ 	.short	0x0101


	//----- nvinfo : EIATTR_COOP_GROUP_MASK_REGIDS
	.align		4
        /*0098*/ 	.byte	0x04, 0x29
        /*009a*/ 	.short	(.L_51 - .L_50)


	//   ....[0]....
.L_50:
        /*009c*/ 	.word	0xffffffff


	//   ....[1]....
        /*00a0*/ 	.word	0xffffffff


	//   ....[2]....
        /*00a4*/ 	.word	0xffffffff


	//   ....[3]....
        /*00a8*/ 	.word	0xffffffff


	//   ....[4]....
        /*00ac*/ 	.word	0xffffffff


	//   ....[5]....
        /*00b0*/ 	.word	0xffffffff


	//   ....[6]....
        /*00b4*/ 	.word	0xffffffff


	//   ....[7]....
        /*00b8*/ 	.word	0xffffffff


	//   ....[8]....
        /*00bc*/ 	.word	0xffffffff


	//   ....[9]....
        /*00c0*/ 	.word	0xffffffff


	//----- nvinfo : EIATTR_COOP_GROUP_INSTR_OFFSETS
	.align		4
.L_51:
        /*00c4*/ 	.byte	0x04, 0x28
        /*00c6*/ 	.short	(.L_53 - .L_52)


	//   ....[0]....
.L_52:
        /*00c8*/ 	.word	0x00000290


	//   ....[1]....
        /*00cc*/ 	.word	0x000002d0


	//   ....[2]....
        /*00d0*/ 	.word	0x000002f0


	//   ....[3]....
        /*00d4*/ 	.word	0x00000310


	//   ....[4]....
        /*00d8*/ 	.word	0x00000330


	//   ....[5]....
        /*00dc*/ 	.word	0x000005d0


	//   ....[6]....
        /*00e0*/ 	.word	0x00000610


	//   ....[7]....
        /*00e4*/ 	.word	0x00000630


	//   ....[8]....
        /*00e8*/ 	.word	0x00000650


	//   ....[9]....
        /*00ec*/ 	.word	0x00000670


	//----- nvinfo : EIATTR_VRC_CTA_INIT_COUNT
	.align		4
.L_53:
        /*00f0*/ 	.byte	0x02, 0x4a
	.zero		1
	.zero		1


	//----- nvinfo : EIATTR_EXIT_INSTR_OFFSETS
	.align		4
        /*00f4*/ 	.byte	0x04, 0x1c
        /*00f6*/ 	.short	(.L_55 - .L_54)


	//   ....[0]....
.L_54:
        /*00f8*/ 	.word	0x00000030


	//   ....[1]....
        /*00fc*/ 	.word	0x00000160


	//   ....[2]....
        /*0100*/ 	.word	0x00000ae0


	//----- nvinfo : EIATTR_CRS_STACK_SIZE
	.align		4
.L_55:
        /*0104*/ 	.byte	0x04, 0x1e
        /*0106*/ 	.short	(.L_57 - .L_56)
.L_56:
        /*0108*/ 	.word	0x00000000


	//----- nvinfo : EIATTR_CBANK_PARAM_SIZE
	.align		4
.L_57:
        /*010c*/ 	.byte	0x03, 0x19
        /*010e*/ 	.short	0x0030


	//----- nvinfo : EIATTR_PARAM_CBANK
	.align		4
        /*0110*/ 	.byte	0x04, 0x0a
        /*0112*/ 	.short	(.L_59 - .L_58)
	.align		4
.L_58:
        /*0114*/ 	.word	index@(.nv.constant0.lux_layer_norm_batched_f32_kernel)
        /*0118*/ 	.short	0x0380
        /*011a*/ 	.short	0x0030


	//----- nvinfo : EIATTR_SW_WAR
	.align		4
.L_59:
        /*011c*/ 	.byte	0x04, 0x36
        /*011e*/ 	.short	(.L_61 - .L_60)
.L_60:
        /*0120*/ 	.word	0x00000008
.L_61:


//--------------------- .nv.info.lux_layer_norm_backward_f32_kernel --------------------------
	.section	.nv.info.lux_layer_norm_backward_f32_kernel,"",@"SHT_CUDA_INFO"
	.sectionflags	@""
	.align	4


	//----- nvinfo : EIATTR_CUDA_API_VERSION
	.align		4
        /*0000*/ 	.byte	0x04, 0x37
        /*0002*/ 	.short	(.L_63 - .L_62)
.L_62:
        /*0004*/ 	.word	0x00000082


	//----- nvinfo : EIATTR_KPARAM_INFO
	.align		4
.L_63:
        /*0008*/ 	.byte	0x04, 0x17
        /*000a*/ 	.short	(.L_65 - .L_64)
.L_64:
        /*000c*/ 	.word	0x00000000
        /*0010*/ 	.short	0x0009
        /*0012*/ 	.short	0x0044
        /*0014*/ 	.byte	0x00, 0xf0, 0x11, 0x00


	//----- nvinfo : EIATTR_KPARAM_INFO
	.align		4
.L_65:
        /*0018*/ 	.byte	0x04, 0x17
        /*001a*/ 	.short	(.L_67 - .L_66)
.L_66:
        /*001c*/ 	.word	0x00000000
        /*0020*/ 	.short	0x0008
        /*0022*/ 	.short	0x0040
        /*0024*/ 	.byte	0x00, 0xf0, 0x11, 0x00


	//----- nvinfo : EIATTR_KPARAM_INFO
	.align		4
.L_67:
        /*0028*/ 	.byte	0x04, 0x17
        /*002a*/ 	.short	(.L_69 - .L_68)
.L_68:
        /*002c*/ 	.word	0x00000000
        /*0030*/ 	.short	0x0007
        /*0032*/ 	.short	0x0038
        /*0034*/ 	.byte	0x00, 0xf5, 0x21, 0x00


	//----- nvinfo : EIATTR_KPARAM_INFO
	.align		4
.L_69:
        /*0038*/ 	.byte	0x04, 0x17
        /*003a*/ 	.short	(.L_71 - .L_70)
.L_70:
        /*003c*/ 	.word	0x00000000
        /*0040*/ 	.short	0x0006
        /*0042*/ 	.short	0x0030
        /*0044*/ 	.byte	0x00, 0xf5, 0x21, 0x00


	//----- nvinfo : EIATTR_KPARAM_INFO
	.align		4
.L_71:
        /*0048*/ 	.byte	0x04, 0x17
        /*004a*/ 	.short	(.L_73 - .L_72)
.L_72:
        /*004c*/ 	.word	0x00000000
        /*0050*/ 	.short	0x0005
        /*0052*/ 	.short	0x0028
        /*0054*/ 	.byte	0x00, 0xf5, 0x21, 0x00


	//----- nvinfo : EIATTR_KPARAM_INFO
	.align		4
.L_73:
        /*0058*/ 	.byte	0x04, 0x17
        /*005a*/ 	.short	(.L_75 - .L_74)
.L_74:
        /*005c*/ 	.word	0x00000000
        /*0060*/ 	.short	0x0004
        /*0062*/ 	.short	0x0020
        /*0064*/ 	.byte	0x00, 0xf5, 0x21, 0x00


	//----- nvinfo : EIATTR_KPARAM_INFO
	.align		4
.L_75:
        /*0068*/ 	.byte	0x04, 0x17
        /*006a*/ 	.short	(.L_77 - .L_76)
.L_76:
        /*006c*/ 	.word	0x00000000
        /*0070*/ 	.short	0x0003
        /*0072*/ 	.short	0x0018
        /*0074*/ 	.byte	0x00, 0xf5, 0x21, 0x00


	//----- nvinfo : EIATTR_KPARAM_INFO
	.align		4
.L_77:
        /*0078*/ 	.byte	0x04, 0x17
        /*007a*/ 	.short	(.L_79 - .L_78)
.L_78:
        /*007c*/ 	.word	0x00000000
        /*0080*/ 	.short	0x0002
        /*0082*/ 	.short	0x0010
        /*0084*/ 	.byte	0x00, 0xf5, 0x21, 0x00


	//----- nvinfo : EIATTR_KPARAM_INFO
	.align		4
.L_79:
        /*0088*/ 	.byte	0x04, 0x17
        /*008a*/ 	.short	(.L_81 - .L_80)
.L_80:
        /*008c*/ 	.word	0x00000000
        /*0090*/ 	.short	0x0001
        /*0092*/ 	.short	0x0008
        /*0094*/ 	.byte	0x00, 0xf5, 0x21, 0x00


	//----- nvinfo : EIATTR_KPARAM_INFO
	.align		4
.L_81:
        /*0098*/ 	.byte	0x04, 0x17
        /*009a*/ 	.short	(.L_83 - .L_82)
.L_82:
        /*009c*/ 	.word	0x00000000
        /*00a0*/ 	.short	0x0000
        /*00a2*/ 	.short	0x0000
        /*00a4*/ 	.byte	0x00, 0xf5, 0x21, 0x00


	//----- nvinfo : EIATTR_SPARSE_MMA_MASK
	.align		4
.L_83:
        /*00a8*/ 	.byte	0x03, 0x50
        /*00aa*/ 	.short	0x0000


	//----- nvinfo : EIATTR_MAXREG_COUNT
	.align		4
        /*00ac*/ 	.byte	0x03, 0x1b
        /*00ae*/ 	.short	0x00ff


	//----- nvinfo : EIATTR_NUM_BARRIERS
	.align		4
        /*00b0*/ 	.byte	0x02, 0x4c
        /*00b2*/ 	.byte	0x01
	.zero		1


	//----- nvinfo : EIATTR_MERCURY_ISA_VERSION
	.align		4
        /*00b4*/ 	.byte	0x03, 0x5f
        /*00b6*/ 	.short	0x0101


	//----- nvinfo : EIATTR_COOP_GROUP_MASK_REGIDS
	.align		4
        /*00b8*/ 	.byte	0x04, 0x29
        /*00ba*/ 	.short	(.L_85 - .L_84)


	//   ....[0]....
.L_84:
        /*00bc*/ 	.word	0xffffffff


	//   ....[1]....
        /*00c0*/ 	.word	0xffffffff


	//   ....[2]....
        /*00c4*/ 	.word	0xffffffff


	//   ....[3]....
        /*00c8*/ 	.word	0xffffffff


	//   ....[4]....
        /*00cc*/ 	.word	0xffffffff


	//   ....[5]....
        /*00d0*/ 	.word	0xffffffff


	//   ....[6]....
        /*00d4*/ 	.word	0xffffffff


	//   ....[7]....
        /*00d8*/ 	.word	0xffffffff


	//   ....[8]....
        /*00dc*/ 	.word	0xffffffff


	//   ....[9]....
        /*00e0*/ 	.word	0xffffffff


	//   ....[10]....
        /*00e4*/ 	.word	0x05000000


	//   ....[11]....
        /*00e8*/ 	.word	0x05000000


	//   ....[12]....
        /*00ec*/ 	.word	0x05000000


	//   ....[13]....
        /*00f0*/ 	.word	0x05000000


	//   ....[14]....
        /*00f4*/ 	.word	0x05000000


	//   ....[15]....
        /*00f8*/ 	.word	0x05000000


	//   ....[16]....
        /*00fc*/ 	.word	0x05000000


	//   ....[17]....
        /*0100*/ 	.word	0x05000000


	//   ....[18]....
        /*0104*/ 	.word	0x05000000


	//   ....[19]....
        /*0108*/ 	.word	0x05000000


	//----- nvinfo : EIATTR_COOP_GROUP_INSTR_OFFSETS
	.align		4
.L_85:
        /*010c*/ 	.byte	0x04, 0x28
        /*010e*/ 	.short	(.L_87 - .L_86)


	//   ....[0]....
.L_86:
        /*0110*/ 	.word	0x00000d90


	//   ....[1]....
        /*0114*/ 	.word	0x00000da0


	//   ....[2]....
        /*0118*/ 	.word	0x00000dd0


	//   ....[3]....
        /*011c*/ 	.word	0x00000de0


	//   ....[4]....
        /*0120*/ 	.word	0x00000e10


	//   ....[5]....
        /*0124*/ 	.word	0x00000e20


	//   ....[6]....
        /*0128*/ 	.word	0x00000e50


	//   ....[7]....
        /*012c*/ 	.word	0x00000e60


	//   ....[8]....
        /*0130*/ 	.word	0x00000e90


	//   ....[9]....
        /*0134*/ 	.word	0x00000ea0


	//   ....[10]....
        /*0138*/ 	.word	0x00001490


	//   ....[11]....
        /*013c*/ 	.word	0x00001520


	//   ....[12]....
        /*0140*/ 	.word	0x00001590


	//   ....[13]....
        /*0144*/ 	.word	0x000015f0


	//   ....[14]....
        /*0148*/ 	.word	0x00001660


	//   ....[15]....
        /*014c*/ 	.word	0x000016c0


	//   ....[16]....
        /*0150*/ 	.word	0x00001730


	//   ....[17]....
        /*0154*/ 	.word	0x00001790


	//   ....[18]....
        /*0158*/ 	.word	0x00001800


	//   ....[19]....
        /*015c*/ 	.word	0x00001860


	//----- nvinfo : EIATTR_VRC_CTA_INIT_COUNT
	.align		4
.L_87:
        /*0160*/ 	.byte	0x02, 0x4a
	.zero		1
	.zero		1


	//----- nvinfo : EIATTR_EXIT_INSTR_OFFSETS
	.align		4
        /*0164*/ 	.byte	0x04, 0x1c
        /*0166*/ 	.short	(.L_89 - .L_88)


	//   ....[0]....
.L_88:
        /*0168*/ 	.word	0x00000040


	//   ....[1]....
        /*016c*/ 	.word	0x000010d0


	//   ....[2]....
        /*0170*/ 	.word	0x00001300


	//   ....[3]....
        /*0174*/ 	.word	0x00001420


	//----- nvinfo : EIATTR_CRS_STACK_SIZE
	.align		4
.L_89:
        /*0178*/ 	.byte	0x04, 0x1e
        /*017a*/ 	.short	(.L_91 - .L_90)
.L_90:
        /*017c*/ 	.word	0x00000000


	//----- nvinfo : EIATTR_CBANK_PARAM_SIZE
	.align		4
.L_91:
        /*0180*/ 	.byte	0x03, 0x19
        /*0182*/ 	.short	0x0048


	//----- nvinfo : EIATTR_PARAM_CBANK
	.align		4
        /*0184*/ 	.byte	0x04, 0x0a
        /*0186*/ 	.short	(.L_93 - .L_92)
	.align		4
.L_92:
        /*0188*/ 	.word	index@(.nv.constant0.lux_layer_norm_backward_f32_kernel)
        /*018c*/ 	.short	0x0380
        /*018e*/ 	.short	0x0048


	//----- nvinfo : EIATTR_SW_WAR
	.align		4
.L_93:
        /*0190*/ 	.byte	0x04, 0x36
        /*0192*/ 	.short	(.L_95 - .L_94)
.L_94:
        /*0194*/ 	.word	0x00000008
.L_95:


//--------------------- .nv.info.lux_layer_norm_f16_kernel --------------------------
	.section	.nv.info.lux_layer_norm_f16_kernel,"",@"SHT_CUDA_INFO"
	.sectionflags	@""
	.align	4


	//----- nvinfo : EIATTR_CUDA_API_VERSION
	.align		4
        /*0000*/ 	.byte	0x04, 0x37
        /*0002*/ 	.short	(.L_97 - .L_96)
.L_96:
        /*0004*/ 	.word	0x00000082


	//----- nvinfo : EIATTR_KPARAM_INFO
	.align		4
.L_97:
        /*0008*/ 	.byte	0x04, 0x17
        /*000a*/ 	.short	(.L_99 - .L_98)
.L_98:
        /*000c*/ 	.word	0x00000000
        /*0010*/ 	.short	0x0008
        /*0012*/ 	.short	0x0038
        /*0014*/ 	.byte	0x00, 0xf0, 0x11, 0x00


	//----- nvinfo : EIATTR_KPARAM_INFO
	.align		4
.L_99:
        /*0018*/ 	.byte	0x04, 0x17
        /*001a*/ 	.short	(.L_101 - .L_100)
.L_100:
        /*001c*/ 	.word	0x00000000
        /*0020*/ 	.short	0x0007
        /*0022*/ 	.short	0x0034
        /*0024*/ 	.byte	0x00, 0xf0, 0x11, 0x00


	//----- nvinfo : EIATTR_KPARAM_INFO
	.align		4
.L_101:
        /*0028*/ 	.byte	0x04, 0x17
        /*002a*/ 	.short	(.L_103 - .L_102)
.L_102:
        /*002c*/ 	.word	0x00000000
        /*0030*/ 	.short	0x0006
        /*0032*/ 	.short	0x0030
        /*0034*/ 	.byte	0x00, 0xf0, 0x11, 0x00


	//----- nvinfo : EIATTR_KPARAM_INFO
	.align		4
.L_103:
        /*0038*/ 	.byte	0x04, 0x17
        /*003a*/ 	.short	(.L_105 - .L_104)
.L_104:
        /*003c*/ 	.word	0x00000000
        /*0040*/ 	.short	0x0005
        /*0042*/ 	.short	0x0028
        /*0044*/ 	.byte	0x00, 0xf5, 0x21, 0x00


	//----- nvinfo : EIATTR_KPARAM_INFO
	.align		4
.L_105:
        /*0048*/ 	.byte	0x04, 0x17
        /*004a*/ 	.short	(.L_107 - .L_106)
.L_106:
        /*004c*/ 	.word	0x00000000
        /*0050*/ 	.short	0x0004
        /*0052*/ 	.short	0x0020
        /*0054*/ 	.byte	0x00, 0xf5, 0x21, 0x00


	//----- nvinfo : EIATTR_KPARAM_INFO
	.align		4
.L_107:
        /*0058*/ 	.byte	0x04, 0x17
        /*005a*/ 	.short	(.L_109 - .L_108)
.L_108:
        /*005c*/ 	.word	0x00000000
        /*0060*/ 	.short	0x0003
        /*0062*/ 	.short	0x0018
        /*0064*/ 	.byte	0x00, 0xf5, 0x21, 0x00


	//----- nvinfo : EIATTR_KPARAM_INFO
	.align		4
.L_109:
        /*0068*/ 	.byte	0x04, 0x17
        /*006a*/ 	.short	(.L_111 - .L_110)
.L_110:
        /*006c*/ 	.word	0x00000000
        /*0070*/ 	.short	0x0002
        /*0072*/ 	.short	0x0010
        /*0074*/ 	.byte	0x00, 0xf5, 0x21, 0x00


	//----- nvinfo : EIATTR_KPARAM_INFO
	.align		4
.L_111:
        /*0078*/ 	.byte	0x04, 0x17
        /*007a*/ 	.short	(.L_113 - .L_112)
.L_112:
        /*007c*/ 	.word	0x00000000
        /*0080*/ 	.short	0x0001
        /*0082*/ 	.short	0x0008
        /*0084*/ 	.byte	0x00, 0xf5, 0x21, 0x00


	//----- nvinfo : EIATTR_KPARAM_INFO
	.align		4
.L_113:
        /*0088*/ 	.byte	0x04, 0x17
        /*008a*/ 	.short	(.L_115 - .L_114)
.L_114:
        /*008c*/ 	.word	0x00000000
        /*0090*/ 	.short	0x0000
        /*0092*/ 	.short	0x0000
        /*0094*/ 	.byte	0x00, 0xf5, 0x21, 0x00


	//----- nvinfo : EIATTR_SPARSE_MMA_MASK
	.align		4
.L_115:
        /*0098*/ 	.byte	0x03, 0x50
        /*009a*/ 	.short	0x0000


	//----- nvinfo : EIATTR_MAXREG_COUNT
	.align		4
        /*009c*/ 	.byte	0x03, 0x1b
        /*009e*/ 	.short	0x00ff


	//----- nvinfo : EIATTR_NUM_BARRIERS
	.align		4
        /*00a0*/ 	.byte	0x02, 0x4c
        /*00a2*/ 	.byte	0x01
	.zero		1


	//----- nvinfo : EIATTR_MERCURY_ISA_VERSION
	.align		4
        /*00a4*/ 	.byte	0x03, 0x5f
        /*00a6*/ 	.short	0x0101


	//----- nvinfo : EIATTR_COOP_GROUP_MASK_REGIDS
	.align		4
        /*00a8*/ 	.byte	0x04, 0x29
        /*00aa*/ 	.short	(.L_117 - .L_116)


	//   ....[0]....
.L_116:
        /*00ac*/ 	.word	0xffffffff


	//   ....[1]....
        /*00b0*/ 	.word	0xffffffff


	//   ....[2]....
        /*00b4*/ 	.word	0xffffffff


	//   ....[3]....
        /*00b8*/ 	.word	0xffffffff


	//   ....[4]....
        /*00bc*/ 	.word	0xffffffff


	//   ....[5]....
        /*00c0*/ 	.word	0xffffffff


	//   ....[6]....
        /*00c4*/ 	.word	0xffffffff


	//   ....[7]....
        /*00c8*/ 	.word	0xffffffff


	//   ....[8]....
        /*00cc*/ 	.word	0xffffffff


	//   ....[9]....
        /*00d0*/ 	.word	0xffffffff


	//   ....[10]....
        /*00d4*/ 	.word	0xffffffff


	//   ....[11]....
        /*00d8*/ 	.word	0xffffffff


	//   ....[12]....
        /*00dc*/ 	.word	0xffffffff


	//   ....[13]....
        /*00e0*/ 	.word	0xffffffff


	//   ....[14]....
        /*00e4*/ 	.word	0xffffffff


	//   ....[15]....
        /*00e8*/ 	.word	0xffffffff


	//   ....[16]....
        /*00ec*/ 	.word	0xffffffff


	//   ....[17]....
        /*00f0*/ 	.word	0xffffffff


	//   ....[18]....
        /*00f4*/ 	.word	0xffffffff


	//   ....[19]....
        /*00f8*/ 	.word	0xffffffff


	//   ....[20]....
        /*00fc*/ 	.word	0xffffffff


	//   ....[21]....
        /*0100*/ 	.word	0xffffffff


	//   ....[22]....
        /*0104*/ 	.word	0xffffffff


	//   ....[23]....
        /*0108*/ 	.word	0xffffffff


	//   ....[24]....
        /*010c*/ 	.word	0xffffffff


	//   ....[25]....
        /*0110*/ 	.word	0xffffffff


	//   ....[26]....
        /*0114*/ 	.word	0xffffffff


	//   ....[27]....
        /*0118*/ 	.word	0xffffffff


	//   ....[28]....
        /*011c*/ 	.word	0xffffffff


	//   ....[29]....
        /*0120*/ 	.word	0xffffffff


	//   ....[30]....
        /*0124*/ 	.word	0x0500000a


	//   ....[31]....
        /*0128*/ 	.word	0x0500000a


	//   ....[32]....
        /*012c*/ 	.word	0x0500000a


	//   ....[33]....
        /*0130*/ 	.word	0x0500000a


	//   ....[34]....
        /*0134*/ 	.word	0x0500000a


	//   ....[35]....
        /*0138*/ 	.word	0x0500000a


	//   ....[36]....
        /*013c*/ 	.word	0x0500000a


	//   ....[37]....
        /*0140*/ 	.word	0x0500000a


	//   ....[38]....
        /*0144*/ 	.word	0x0500000a


	//   ....[39]....
        /*0148*/ 	.word	0x0500000a


	//   ....[40]....
        /*014c*/ 	.word	0x0500000a


	//   ....[41]....
        /*0150*/ 	.word	0x0500000a


	//   ....[42]....
        /*0154*/ 	.word	0x0500000a


	//   ....[43]....
        /*0158*/ 	.word	0x0500000a


	//   ....[44]....
        /*015c*/ 	.word	0x0500000a


	//----- nvinfo : EIATTR_COOP_GROUP_INSTR_OFFSETS
	.align		4
.L_117:
        /*0160*/ 	.byte	0x04, 0x28
        /*0162*/ 	.short	(.L_119 - .L_118)


	//   ....[0]....
.L_118:
        /*0164*/ 	.word	0x00000340


	//   ....[1]....
        /*0168*/ 	.word	0x00000380


	//   ....[2]....
        /*016c*/ 	.word	0x000003a0


	//   ....[3]....
        /*0170*/ 	.word	0x00000690


	//   ....[4]....
        /*0174*/ 	.word	0x000006d0


	//   ....[5]....
        /*0178*/ 	.word	0x000006f0


	//   ....[6]....
        /*017c*/ 	.word	0x000009e0


	//   ....[7]....
        /*0180*/ 	.word	0x00000a20


	//   ....[8]....
        /*0184*/ 	.word	0x00000a40


	//   ....[9]....
        /*0188*/ 	.word	0x00000d30


	//   ....[10]....
        /*018c*/ 	.word	0x00000d60


	//   ....[11]....
        /*0190*/ 	.word	0x00000d90


	//   ....[12]....
        /*0194*/ 	.word	0x00001080


	//   ....[13]....
        /*0198*/ 	.word	0x000010b0


	//   ....[14]....
        /*019c*/ 	.word	0x000010e0


	//   ....[15]....
        /*01a0*/ 	.word	0x000015c0


	//   ....[16]....
        /*01a4*/ 	.word	0x000015d0


	//   ....[17]....
        /*01a8*/ 	.word	0x000015e0


	//   ....[18]....
        /*01ac*/ 	.word	0x00001930


	//   ....[19]....
        /*01b0*/ 	.word	0x00001940


	//   ....[20]....
        /*01b4*/ 	.word	0x00001950


	//   ....[21]....
        /*01b8*/ 	.word	0x00001ca0


	//   ....[22]....
        /*01bc*/ 	.word	0x00001cb0


	//   ....[23]....
        /*01c0*/ 	.word	0x00001cc0


	//   ....[24]....
        /*01c4*/ 	.word	0x00002010


	//   ....[25]....
        /*01c8*/ 	.word	0x00002020


	//   ....[26]....
        /*01cc*/ 	.word	0x00002030


	//   ....[27]....
        /*01d0*/ 	.word	0x00002380


	//   ....[28]....
        /*01d4*/ 	.word	0x00002390


	//   ....[29]....
        /*01d8*/ 	.word	0x000023a0


	//   ....[30]....
        /*01dc*/ 	.word	0x00002e10


	//   ....[31]....
        /*01e0*/ 	.word	0x00002e60


	//   ....[32]....
        /*01e4*/ 	.word	0x00002eb0


	//   ....[33]....
        /*01e8*/ 	.word	0x00002f50


	//   ....[34]....
        /*01ec*/ 	.word	0x00002fe0


	//   ....[35]....
        /*01f0*/ 	.word	0x00003030


	//   ....[36]....
        /*01f4*/ 	.word	0x000030d0


	//   ....[37]....
        /*01f8*/ 	.word	0x00003160


	//   ....[38]....
        /*01fc*/ 	.word	0x000031b0


	//   ....[39]....
        /*0200*/ 	.word	0x00003250


	//   ....[40]....
        /*0204*/ 	.word	0x000032e0


	//   ....[41]....
        /*0208*/ 	.word	0x00003330


	//   ....[42]....
        /*020c*/ 	.word	0x000033d0


	//   ....[43]....
        /*0210*/ 	.word	0x00003460


	//   ....[44]....
        /*0214*/ 	.word	0x000034b0


	//----- nvinfo : EIATTR_VRC_CTA_INIT_COUNT
	.align		4
.L_119:
        /*0218*/ 	.byte	0x02, 0x4a
	.zero		1
	.zero		1


	//----- nvinfo : EIATTR_EXIT_INSTR_OFFSETS
	.align		4
        /*021c*/ 	.byte	0x04, 0x1c
        /*021e*/ 	.short	(.L_121 - .L_120)


	//   ....[0]....
.L_120:
        /*0220*/ 	.word	0x00000040


	//   ....[1]....
        /*0224*/ 	.word	0x000029e0


	//   ....[2]....
        /*0228*/ 	.word	0x00002bb0


	//   ....[3]....
        /*022c*/ 	.word	0x00002cf0


	//   ....[4]....
        /*0230*/ 	.word	0x00002db0


	//----- nvinfo : EIATTR_CRS_STACK_SIZE
	.align		4
.L_121:
        /*0234*/ 	.byte	0x04, 0x1e
        /*0236*/ 	.short	(.L_123 - .L_122)
.L_122:
        /*0238*/ 	.word	0x00000000


	//----- nvinfo : EIATTR_CBANK_PARAM_SIZE
	.align		4
.L_123:
        /*023c*/ 	.byte	0x03, 0x19
        /*023e*/ 	.short	0x003c


	//----- nvinfo : EIATTR_PARAM_CBANK
	.align		4
        /*0240*/ 	.byte	0x04, 0x0a
        /*0242*/ 	.short	(.L_125 - .L_124)
	.align		4
.L_124:
        /*0244*/ 	.word	index@(.nv.constant0.lux_layer_norm_f16_kernel)
        /*0248*/ 	.short	0x0380
        /*024a*/ 	.short	0x003c


	//----- nvinfo : EIATTR_SW_WAR
	.align		4
.L_125:
        /*024c*/ 	.byte	0x04, 0x36
        /*024e*/ 	.short	(.L_127 - .L_126)
.L_126:
        /*0250*/ 	.word	0x00000008
.L_127:


//--------------------- .nv.info.lux_layer_norm_f32_kernel --------------------------
	.section	.nv.info.lux_layer_norm_f32_kernel,"",@"SHT_CUDA_INFO"
	.sectionflags	@""
	.align	4


	//----- nvinfo : EIATTR_CUDA_API_VERSION
	.align		4
        /*0000*/ 	.byte	0x04, 0x37
        /*0002*/ 	.short	(.L_129 - .L_128)
.L_128:
        /*0004*/ 	.word	0x00000082


	//----- nvinfo : EIATTR_KPARAM_INFO
	.align		4
.L_129:
        /*0008*/ 	.byte	0x04, 0x17
        /*000a*/ 	.short	(.L_131 - .L_130)
.L_130:
        /*000c*/ 	.word	0x00000000
        /*0010*/ 	.short	0x0008
        /*0012*/ 	.short	0x0038
        /*0014*/ 	.byte	0x00, 0xf0, 0x11, 0x00


	//----- nvinfo : EIATTR_KPARAM_INFO
	.align		4
.L_131:
        /*0018*/ 	.byte	0x04, 0x17
        /*001a*/ 	.short	(.L_133 - .L_132)
.L_132:
        /*001c*/ 	.word	0x00000000
        /*0020*/ 	.short	0x0007
        /*0022*/ 	.short	0x0034
        /*0024*/ 	.byte	0x00, 0xf0, 0x11, 0x00


	//----- nvinfo : EIATTR_KPARAM_INFO
	.align		4
.L_133:
        /*0028*/ 	.byte	0x04, 0x17
        /*002a*/ 	.short	(.L_135 - .L_134)
.L_134:
        /*002c*/ 	.word	0x00000000
        /*0030*/ 	.short	0x0006
        /*0032*/ 	.short	0x0030
        /*0034*/ 	.byte	0x00, 0xf0, 0x11, 0x00


	//----- nvinfo : EIATTR_KPARAM_INFO
	.align		4
.L_135:
        /*0038*/ 	.byte	0x04, 0x17
        /*003a*/ 	.short	(.L_137 - .L_136)
.L_136:
        /*003c*/ 	.word	0x00000000
        /*0040*/ 	.short	0x0005
        /*0042*/ 	.short	0x0028
        /*0044*/ 	.byte	0x00, 0xf5, 0x21, 0x00


	//----- nvinfo : EIATTR_KPARAM_INFO
	.align		4
.L_137:
        /*0048*/ 	.byte	0x04, 0x17
        /*004a*/ 	.short	(.L_139 - .L_138)
.L_138:
        /*004c*/ 	.word	0x00000000
        /*0050*/ 	.short	0x0004
        /*0052*/ 	.short	0x0020
        /*0054*/ 	.byte	0x00, 0xf5, 0x21, 0x00


	//----- nvinfo : EIATTR_KPARAM_INFO
	.align		4
.L_139:
        /*0058*/ 	.byte	0x04, 0x17
        /*005a*/ 	.short	(.L_141 - .L_140)
.L_140:
        /*005c*/ 	.word	0x00000000
        /*0060*/ 	.short	0x0003
        /*0062*/ 	.short	0x0018
        /*0064*/ 	.byte	0x00, 0xf5, 0x21, 0x00


	//----- nvinfo : EIATTR_KPARAM_INFO
	.align		4
.L_141:
        /*0068*/ 	.byte	0x04, 0x17
        /*006a*/ 	.short	(.L_143 - .L_142)
.L_142:
        /*006c*/ 	.word	0x00000000
        /*0070*/ 	.short	0x0002
        /*0072*/ 	.short	0x0010
        /*0074*/ 	.byte	0x00, 0xf5, 0x21, 0x00


	//----- nvinfo : EIATTR_KPARAM_INFO
	.align		4
.L_143:
        /*0078*/ 	.byte	0x04, 0x17
        /*007a*/ 	.short	(.L_145 - .L_144)
.L_144:
        /*007c*/ 	.word	0x00000000
        /*0080*/ 	.short	0x0001
        /*0082*/ 	.short	0x0008
        /*0084*/ 	.byte	0x00, 0xf5, 0x21, 0x00


	//----- nvinfo : EIATTR_KPARAM_INFO
	.align		4
.L_145:
        /*0088*/ 	.byte	0x04, 0x17
        /*008a*/ 	.short	(.L_147 - .L_146)
.L_146:
        /*008c*/ 	.word	0x00000000
        /*0090*/ 	.short	0x0000
        /*0092*/ 	.short	0x0000
        /*0094*/ 	.byte	0x00, 0xf5, 0x21, 0x00


	//----- nvinfo : EIATTR_SPARSE_MMA_MASK
	.align		4
.L_147:
        /*0098*/ 	.byte	0x03, 0x50
        /*009a*/ 	.short	0x0000


	//----- nvinfo : EIATTR_MAXREG_COUNT
	.align		4
        /*009c*/ 	.byte	0x03, 0x1b
        /*009e*/ 	.short	0x00ff


	//----- nvinfo : EIATTR_NUM_BARRIERS
	.align		4
        /*00a0*/ 	.byte	0x02, 0x4c
        /*00a2*/ 	.byte	0x01
	.zero		1


	//----- nvinfo : EIATTR_MERCURY_ISA_VERSION
	.align		4
        /*00a4*/ 	.byte	0x03, 0x5f
        /*00a6*/ 	.short	0x0101


	//----- nvinfo : EIATTR_COOP_GROUP_MASK_REGIDS
	.align		4
        /*00a8*/ 	.byte	0x04, 0x29
        /*00aa*/ 	.short	(.L_149 - .L_148)


	//   ....[0]....
.L_148:
        /*00ac*/ 	.word	0xffffffff


	//   ....[1]....
        /*00b0*/ 	.word	0xffffffff


	//   ....[2]....
        /*00b4*/ 	.word	0xffffffff


	//   ....[3]....
        /*00b8*/ 	.word	0xffffffff


	//   ....[4]....
        /*00bc*/ 	.word	0xffffffff


	//   ....[5]....
        /*00c0*/ 	.word	0xffffffff


	//   ....[6]....
        /*00c4*/ 	.word	0xffffffff


	//   ....[7]....
        /*00c8*/ 	.word	0xffffffff


	//   ....[8]....
        /*00cc*/ 	.word	0xffffffff


	//   ....[9]....
        /*00d0*/ 	.word	0xffffffff


	//   ....[10]....
        /*00d4*/ 	.word	0xffffffff


	//   ....[11]....
        /*00d8*/ 	.word	0xffffffff


	//   ....[12]....
        /*00dc*/ 	.word	0xffffffff


	//   ....[13]....
        /*00e0*/ 	.word	0xffffffff


	//   ....[14]....
        /*00e4*/ 	.word	0xffffffff


	//   ....[15]....
        /*00e8*/ 	.word	0xffffffff


	//   ....[16]....
        /*00ec*/ 	.word	0xffffffff


	//   ....[17]....
        /*00f0*/ 	.word	0xffffffff


	//   ....[18]....
        /*00f4*/ 	.word	0xffffffff


	//   ....[19]....
        /*00f8*/ 	.word	0xffffffff


	//   ....[20]....
        /*00fc*/ 	.word	0xffffffff


	//   ....[21]....
        /*0100*/ 	.word	0xffffffff


	//   ....[22]....
        /*0104*/ 	.word	0xffffffff


	//   ....[23]....
        /*0108*/ 	.word	0xffffffff


	//   ....[24]....
        /*010c*/ 	.word	0xffffffff


	//   ....[25]....
        /*0110*/ 	.word	0xffffffff


	//   ....[26]....
        /*0114*/ 	.word	0xffffffff


	//   ....[27]....
        /*0118*/ 	.word	0xffffffff


	//   ....[28]....
        /*011c*/ 	.word	0xffffffff


	//   ....[29]....
        /*0120*/ 	.word	0xffffffff


	//   ....[30]....
        /*0124*/ 	.word	0x0500000a


	//   ....[31]....
        /*0128*/ 	.word	0x0500000a


	//   ....[32]....
        /*012c*/ 	.word	0x0500000a


	//   ....[33]....
        /*0130*/ 	.word	0x0500000a


	//   ....[34]....
        /*0134*/ 	.word	0x0500000a


	//   ....[35]....
        /*0138*/ 	.word	0x0500000a


	//   ....[36]....
        /*013c*/ 	.word	0x0500000a


	//   ....[37]....
        /*0140*/ 	.word	0x0500000a


	//   ....[38]....
        /*0144*/ 	.word	0x0500000a


	//   ....[39]....
        /*0148*/ 	.word	0x0500000a


	//   ....[40]....
        /*014c*/ 	.word	0x0500000a


	//   ....[41]....
        /*0150*/ 	.word	0x0500000a


	//   ....[42]....
        /*0154*/ 	.word	0x0500000a


	//   ....[43]....
        /*0158*/ 	.word	0x0500000a


	//   ....[44]....
        /*015c*/ 	.word	0x0500000a


	//----- nvinfo : EIATTR_COOP_GROUP_INSTR_OFFSETS
	.align		4
.L_149:
        /*0160*/ 	.byte	0x04, 0x28
        /*0162*/ 	.short	(.L_151 - .L_150)


	//   ....[0]....
.L_150:
        /*0164*/ 	.word	0x00000320


	//   ....[1]....
        /*0168*/ 	.word	0x00000360


	//   ....[2]....
        /*016c*/ 	.word	0x00000380


	//   ....[3]....
        /*0170*/ 	.word	0x00000670


	//   ....[4]....
        /*0174*/ 	.word	0x000006b0


	//   ....[5]....
        /*0178*/ 	.word	0x000006d0


	//   ....[6]....
        /*017c*/ 	.word	0x000009c0


	//   ....[7]....
        /*0180*/ 	.word	0x000009f0


	//   ....[8]....
        /*0184*/ 	.word	0x00000a20


	//   ....[9]....
        /*0188*/ 	.word	0x00000d10


	//   ....[10]....
        /*018c*/ 	.word	0x00000d40


	//   ....[11]....
        /*0190*/ 	.word	0x00000d70


	//   ....[12]....
        /*0194*/ 	.word	0x00001060


	//   ....[13]....
        /*0198*/ 	.word	0x00001090


	//   ....[14]....
        /*019c*/ 	.word	0x000010c0


	//   ....[15]....
        /*01a0*/ 	.word	0x000015a0


	//   ....[16]....
        /*01a4*/ 	.word	0x000015b0


	//   ....[17]....
        /*01a8*/ 	.word	0x000015c0


	//   ....[18]....
        /*01ac*/ 	.word	0x00001910


	//   ....[19]....
        /*01b0*/ 	.word	0x00001920


	//   ....[20]....
        /*01b4*/ 	.word	0x00001930


	//   ....[21]....
        /*01b8*/ 	.word	0x00001c80


	//   ....[22]....
        /*01bc*/ 	.word	0x00001c90


	//   ....[23]....
        /*01c0*/ 	.word	0x00001ca0


	//   ....[24]....
        /*01c4*/ 	.word	0x00001ff0


	//   ....[25]....
        /*01c8*/ 	.word	0x00002000


	//   ....[26]....
        /*01cc*/ 	.word	0x00002010


	//   ....[27]....
        /*01d0*/ 	.word	0x00002360


	//   ....[28]....
        /*01d4*/ 	.word	0x00002370


	//   ....[29]....
        /*01d8*/ 	.word	0x00002380


	//   ....[30]....
        /*01dc*/ 	.word	0x00002d60


	//   ....[31]....
        /*01e0*/ 	.word	0x00002db0


	//   ....[32]....
        /*01e4*/ 	.word	0x00002e00


	//   ....[33]....
        /*01e8*/ 	.word	0x00002ea0


	//   ....[34]....
        /*01ec*/ 	.word	0x00002f30


	//   ....[35]....
        /*01f0*/ 	.word	0x00002f80


	//   ....[36]....
        /*01f4*/ 	.word	0x00003020


	//   ....[37]....
        /*01f8*/ 	.word	0x000030b0


	//   ....[38]....
        /*01fc*/ 	.word	0x00003100


	//   ....[39]....
        /*0200*/ 	.word	0x000031a0


	//   ....[40]....
        /*0204*/ 	.word	0x00003230


	//   ....[41]....
        /*0208*/ 	.word	0x00003280


	//   ....[42]....
        /*020c*/ 	.word	0x00003320


	//   ....[43]....
        /*0210*/ 	.word	0x000033b0


	//   ....[44]....
        /*0214*/ 	.word	0x00003400


	//----- nvinfo : EIATTR_VRC_CTA_INIT_COUNT
	.align		4
.L_151:
        /*0218*/ 	.byte	0x02, 0x4a
	.zero		1
	.zero		1


	//----- nvinfo : EIATTR_EXIT_INSTR_OFFSETS
	.align		4
        /*021c*/ 	.byte	0x04, 0x1c
        /*021e*/ 	.short	(.L_153 - .L_152)


	//   ....[0]....
.L_152:
        /*0220*/ 	.word	0x00000040


	//   ....[1]....
        /*0224*/ 	.word	0x000029c0


	//   ....[2]....
        /*0228*/ 	.word	0x00002b50


	//   ....[3]....
        /*022c*/ 	.word	0x00002c60


	//   ....[4]....
        /*0230*/ 	.word	0x00002d00


	//----- nvinfo : EIATTR_CRS_STACK_SIZE
	.align		4
.L_153:
        /*0234*/ 	.byte	0x04, 0x1e
        /*0236*/ 	.short	(.L_155 - .L_154)
.L_154:
        /*0238*/ 	.word	0x00000000


	//----- nvinfo : EIATTR_CBANK_PARAM_SIZE
	.align		4
.L_155:
        /*023c*/ 	.byte	0x03, 0x19
        /*023e*/ 	.short	0x003c


	//----- nvinfo : EIATTR_PARAM_CBANK
	.align		4
        /*0240*/ 	.byte	0x04, 0x0a
        /*0242*/ 	.short	(.L_157 - .L_156)
	.align		4
.L_156:
        /*0244*/ 	.word	index@(.nv.constant0.lux_layer_norm_f32_kernel)
        /*0248*/ 	.short	0x0380
        /*024a*/ 	.short	0x003c


	//----- nvinfo : EIATTR_SW_WAR
	.align		4
.L_157:
        /*024c*/ 	.byte	0x04, 0x36
        /*024e*/ 	.short	(.L_159 - .L_158)
.L_158:
        /*0250*/ 	.word	0x00000008
.L_159:


//--------------------- .nv.callgraph             --------------------------
	.section	.nv.callgraph,"",@"SHT_CUDA_CALLGRAPH"
	.align	4
	.sectionentsize	8
	.align		4
        /*0000*/ 	.word	0x00000000
	.align		4
        /*0004*/ 	.word	0xffffffff
	.align		4
        /*0008*/ 	.word	0x00000000
	.align		4
        /*000c*/ 	.word	0xfffffffe
	.align		4
        /*0010*/ 	.word	0x00000000
	.align		4
        /*0014*/ 	.word	0xfffffffd
	.align		4
        /*0018*/ 	.word	0x00000000
	.align		4
        /*001c*/ 	.word	0xfffffffc


//--------------------- .text.lux_layer_norm_batched_f32_kernel --------------------------
	.section	.text.lux_layer_norm_batched_f32_kernel,"ax",@progbits
	.align	128
        .global         lux_layer_norm_batched_f32_kernel
        .type           lux_layer_norm_batched_f32_kernel,@function
        .size           lux_layer_norm_batched_f32_kernel,(.L_x_305 - lux_layer_norm_batched_f32_kernel)
        .other          lux_layer_norm_batched_f32_kernel,@"STO_CUDA_ENTRY STV_DEFAULT"
lux_layer_norm_batched_f32_kernel:
.text.lux_layer_norm_batched_f32_kernel:
[----:B------:R-:W-:Y:S01]  /*0000*/  LDC R1, c[0x0][0x37c] ;  /* 0x0000df00ff017b82 */ /* 0x000fe20000000800 */
[----:B------:R-:W0:Y:S02]  /*0010*/  LDCU UR4, c[0x0][0x3ac] ;  /* 0x00007580ff0477ac */ /* 0x000e240008000800 */
[----:B0-----:R-:W-:-:S13]  /*0020*/  ISETP.NE.AND P0, PT, RZ, UR4, PT ;  /* 0x00000004ff007c0c */ /* 0x001fda000bf05270 */
[----:B------:R-:W-:Y:S05]  /*0030*/  @!P0 EXIT ;  /* 0x000000000000894d */ /* 0x000fea0003800000 */
[----:B------:R-:W0:Y:S01]  /*0040*/  LDCU.128 UR12, c[0x0][0x390] ;  /* 0x00007200ff0c77ac */ /* 0x000e220008000c00 */
[----:B------:R-:W1:Y:S01]  /*0050*/  S2R R2, SR_TID.X ;  /* 0x0000000000027919 */ /* 0x000e620000002100 */
[----:B------:R-:W2:Y:S01]  /*0060*/  S2UR UR8, SR_CTAID.X ;  /* 0x00000000000879c3 */ /* 0x000ea20000002500 */
[----:B------:R-:W3:Y:S01]  /*0070*/  LDCU UR4, c[0x0][0x3a8] ;  /* 0x00007500ff0477ac */ /* 0x000ee20008000800 */
[----:B------:R-:W4:Y:S01]  /*0080*/  LDCU UR7, c[0x0][0x360] ;  /* 0x00006c00ff0777ac */ /* 0x000f220008000800 */
[----:B------:R-:W1:Y:S01]  /*0090*/  LDCU.64 UR10, c[0x0][0x358] ;  /* 0x00006b00ff0a77ac */ /* 0x000e620008000a00 */
[----:B0-----:R-:W-:Y:S02]  /*00a0*/  UISETP.NE.U32.AND UP1, UPT, UR14, URZ, UPT ;  /* 0x000000ff0e00728c */ /* 0x001fe4000bf25070 */
[----:B------:R-:W-:Y:S02]  /*00b0*/  UISETP.NE.U32.AND UP0, UPT, UR12, URZ, UPT ;  /* 0x000000ff0c00728c */ /* 0x000fe4000bf05070 */
[----:B------:R-:W-:Y:S01]  /*00c0*/  UISETP.NE.AND.EX UP1, UPT, UR15, URZ, UPT, UP1 ;  /* 0x000000ff0f00728c */ /* 0x000fe2000bf25310 */
[----:B---3--:R-:W-:Y:S01]  /*00d0*/  I2FP.F32.U32 R3, UR4 ;  /* 0x0000000400037c45 */ /* 0x008fe20008201000 */
[----:B------:R-:W-:-:S02]  /*00e0*/  UMOV UR4, URZ ;  /* 0x000000ff00047c82 */ /* 0x000fc40008000000 */
[----:B--2-4-:R-:W-:-:S11]  /*00f0*/  UISETP.NE.AND.EX UP0, UPT, UR13, URZ, UP1, UP0 ;  /* 0x000000ff0d00728c */ /* 0x014fd60008f05300 */
.L_x_20:
[----:B0-----:R-:W0:Y:S01]  /*0100*/  LDCU UR9, c[0x0][0x3ac] ;  /* 0x00007580ff0977ac */ /* 0x001e220008000800 */
[----:B--2---:R-:W2:Y:S01]  /*0110*/  LDC R0, c[0x0][0x3a4] ;  /* 0x0000e900ff007b82 */ /* 0x004ea20000000800 */
[----:B------:R-:W-:Y:S02]  /*0120*/  UIADD3 UR5, UPT, UPT, UR4, 0x1, URZ ;  /* 0x0000000104057890 */ /* 0x000fe4000fffe0ff */
[----:B0-----:R-:W-:Y:S02]  /*0130*/  UIMAD UR6, UR8, UR9, UR4 ;  /* 0x00000009080672a4 */ /* 0x001fe4000f8e0204 */
[----:B------:R-:W-:-:S04]  /*0140*/  UISETP.NE.AND UP1, UPT, UR5, UR9, UPT ;  /* 0x000000090500728c */ /* 0x000fc8000bf25270 */
[----:B--2---:R-:W-:-:S13]  /*0150*/  ISETP.LE.U32.AND P0, PT, R0, UR6, PT ;  /* 0x0000000600007c0c */ /* 0x004fda000bf03070 */
[----:B-1----:R-:W-:Y:S05]  /*0160*/  @P0 EXIT ;  /* 0x000000000000094d */ /* 0x002fea0003800000 */
[----:B------:R-:W0:Y:S01]  /*0170*/  LDC R6, c[0x0][0x3a8] ;  /* 0x0000ea00ff067b82 */ /* 0x000e220000000800 */
[----:B------:R-:W-:Y:S01]  /*0180*/  UMOV UR4, UR5 ;  /* 0x0000000500047c82 */ /* 0x000fe20008000000 */
[----:B------:R-:W-:Y:S01]  /*0190*/  BSSY.RECONVERGENT B0, `(.L_x_0) ;  /* 0x000000f000007945 */ /* 0x000fe20003800200 */
[----:B------:R-:W-:-:S05]  /*01a0*/  IMAD.MOV.U32 R0, RZ, RZ, RZ ;  /* 0x000000ffff007224 */ /* 0x000fca00078e00ff */
[----:B------:R-:W1:Y:S01]  /*01b0*/  LDC.64 R4, c[0x0][0x388] ;  /* 0x0000e200ff047b82 */ /* 0x000e620000000a00 */
[----:B0-----:R-:W-:Y:S01]  /*01c0*/  ISETP.GE.U32.AND P0, PT, R2, R6, PT ;  /* 0x000000060200720c */ /* 0x001fe20003f06070 */
[----:B------:R-:W-:-:S04]  /*01d0*/  IMAD R7, R6, UR6, RZ ;  /* 0x0000000606077c24 */ /* 0x000fc8000f8e02ff */
[----:B-1----:R-:W-:-:S08]  /*01e0*/  IMAD.WIDE.U32 R4, R7, 0x4, R4 ;  /* 0x0000000407047825 */ /* 0x002fd000078e0004 */
[----:B------:R-:W-:Y:S05]  /*01f0*/  @P0 BRA `(.L_x_1) ;  /* 0x0000000000200947 */ /* 0x000fea0003800000 */
[----:B------:R-:W-:Y:S01]  /*0200*/  IMAD.MOV.U32 R0, RZ, RZ, RZ ;  /* 0x000000ffff007224 */ /* 0x000fe200078e00ff */
[----:B------:R-:W-:-:S07]  /*0210*/  MOV R11, R2 ;  /* 0x00000002000b7202 */ /* 0x000fce0000000f00 */
.L_x_2:
[----:B------:R-:W-:-:S06]  /*0220*/  IMAD.WIDE.U32 R8, R11, 0x4, R4 ;  /* 0x000000040b087825 */ /* 0x000fcc00078e0004 */
[----:B------:R-:W2:Y:S01]  /*0230*/  LDG.E.CONSTANT R9, desc[UR10][R8.64] ;  /* 0x0000000a08097981 */ /* 0x000ea2000c1e9900 */
[----:B------:R-:W-:-:S05]  /*0240*/  VIADD R11, R11, UR7 ;  /* 0x000000070b0b7c36 */ /* 0x000fca0008000000 */
[----:B------:R-:W-:Y:S01]  /*0250*/  ISETP.GE.U32.AND P0, PT, R11, R6, PT ;  /* 0x000000060b00720c */ /* 0x000fe20003f06070 */
[----:B--2---:R-:W-:-:S12]  /*0260*/  FADD R0, R9, R0 ;  /* 0x0000000009007221 */ /* 0x004fd80000000000 */
[----:B------:R-:W-:Y:S05]  /*0270*/  @!P0 BRA `(.L_x_2) ;  /* 0xfffffffc00e88947 */ /* 0x000fea000383ffff */
.L_x_1:
[----:B------:R-:W-:Y:S05]  /*0280*/  BSYNC.RECONVERGENT B0 ;  /* 0x0000000000007941 */ /* 0x000fea0003800200 */
.L_x_0:
[----:B------:R-:W0:Y:S01]  /*0290*/  SHFL.DOWN PT, R9, R0, 0x10, 0x1f ;  /* 0x0a001f0000097f89 */ /* 0x000e2200000e0000 */
[----:B------:R-:W-:Y:S01]  /*02a0*/  ISETP.NE.AND P0, PT, R2, RZ, PT ;  /* 0x000000ff0200720c */ /* 0x000fe20003f05270 */
[----:B------:R-:W-:Y:S01]  /*02b0*/  BSSY.RECONVERGENT B0, `(.L_x_3) ;  /* 0x000001c000007945 */ /* 0x000fe20003800200 */
[----:B0-----:R-:W-:-:S05]  /*02c0*/  FADD R9, R9, R0 ;  /* 0x0000000009097221 */ /* 0x001fca0000000000 */
[----:B------:R-:W0:Y:S02]  /*02d0*/  SHFL.DOWN PT, R6, R9, 0x8, 0x1f ;  /* 0x09001f0009067f89 */ /* 0x000e2400000e0000 */
[----:B0-----:R-:W-:-:S05]  /*02e0*/  FADD R6, R9, R6 ;  /* 0x0000000609067221 */ /* 0x001fca0000000000 */
[----:B------:R-:W0:Y:S02]  /*02f0*/  SHFL.DOWN PT, R11, R6, 0x4, 0x1f ;  /* 0x08801f00060b7f89 */ /* 0x000e2400000e0000 */
[----:B0-----:R-:W-:-:S05]  /*0300*/  FADD R11, R6, R11 ;  /* 0x0000000b060b7221 */ /* 0x001fca0000000000 */
[----:B------:R-:W0:Y:S02]  /*0310*/  SHFL.DOWN PT, R8, R11, 0x2, 0x1f ;  /* 0x08401f000b087f89 */ /* 0x000e2400000e0000 */
[----:B0-----:R-:W-:-:S05]  /*0320*/  FADD R8, R11, R8 ;  /* 0x000000080b087221 */ /* 0x001fca0000000000 */
[----:B------:R-:W0:Y:S02]  /*0330*/  SHFL.DOWN PT, R13, R8, 0x1, 0x1f ;  /* 0x08201f00080d7f89 */ /* 0x000e2400000e0000 */
[----:B0-----:R-:W-:Y:S01]  /*0340*/  FADD R0, R8, R13 ;  /* 0x0000000d08007221 */ /* 0x001fe20000000000 */
[----:B------:R-:W-:Y:S06]  /*0350*/  @P0 BRA `(.L_x_4) ;  /* 0x0000000000440947 */ /* 0x000fec0003800000 */
[----:B------:R-:W0:Y:S01]  /*0360*/  MUFU.RCP R6, R3 ;  /* 0x0000000300067308 */ /* 0x000e220000001000 */
[----:B------:R-:W-:Y:S07]  /*0370*/  BSSY.RECONVERGENT B1, `(.L_x_5) ;  /* 0x000000b000017945 */ /* 0x000fee0003800200 */
[----:B------:R-:W1:Y:S01]  /*0380*/  FCHK P0, R0, R3 ;  /* 0x0000000300007302 */ /* 0x000e620000000000 */
[----:B0-----:R-:W-:-:S04]  /*0390*/  FFMA R9, -R3, R6, 1 ;  /* 0x3f80000003097423 */ /* 0x001fc80000000106 */
[----:B------:R-:W-:-:S04]  /*03a0*/  FFMA R9, R6, R9, R6 ;  /* 0x0000000906097223 */ /* 0x000fc80000000006 */
[----:B------:R-:W-:-:S04]  /*03b0*/  FFMA R6, R0, R9, RZ ;  /* 0x0000000900067223 */ /* 0x000fc800000000ff */
[----:B------:R-:W-:-:S04]  /*03c0*/  FFMA R8, -R3, R6, R0 ;  /* 0x0000000603087223 */ /* 0x000fc80000000100 */
[----:B------:R-:W-:Y:S01]  /*03d0*/  FFMA R6, R9, R8, R6 ;  /* 0x0000000809067223 */ /* 0x000fe20000000006 */
[----:B-1----:R-:W-:Y:S06]  /*03e0*/  @!P0 BRA `(.L_x_6) ;  /* 0x00000000000c8947 */ /* 0x002fec0003800000 */
[----:B------:R-:W-:-:S07]  /*03f0*/  MOV R8, 0x410 ;  /* 0x0000041000087802 */ /* 0x000fce0000000f00 */
[----:B------:R-:W-:Y:S05]  /*0400*/  CALL.REL.NOINC `($__internal_0_$__cuda_sm3x_div_rn_noftz_f32_slowpath) ;  /* 0x0000000400b87944 */ /* 0x000fea0003c00000 */
[----:B------:R-:W-:-:S07]  /*0410*/  IMAD.MOV.U32 R6, RZ, RZ, R0 ;  /* 0x000000ffff067224 */ /* 0x000fce00078e0000 */
.L_x_6:
[----:B------:R-:W-:Y:S05]  /*0420*/  BSYNC.RECONVERGENT B1 ;  /* 0x0000000000017941 */ /* 0x000fea0003800200 */
.L_x_5:
[----:B------:R-:W0:Y:S01]  /*0430*/  S2UR UR6, SR_CgaCtaId ;  /* 0x00000000000679c3 */ /* 0x000e220000008800 */
[----:B------:R-:W-:Y:S02]  /*0440*/  UMOV UR5, 0x400 ;  /* 0x0000040000057882 */ /* 0x000fe40000000000 */
[----:B0-----:R-:W-:-:S09]  /*0450*/  ULEA UR5, UR6, UR5, 0x18 ;  /* 0x0000000506057291 */ /* 0x001fd2000f8ec0ff */
[----:B------:R0:W-:Y:S03]  /*0460*/  STS [UR5], R6 ;  /* 0x00000006ff007988 */ /* 0x0001e60008000805 */
.L_x_4:
[----:B------:R-:W-:Y:S05]  /*0470*/  BSYNC.RECONVERGENT B0 ;  /* 0x0000000000007941 */ /* 0x000fea0003800200 */
.L_x_3:
[----:B------:R-:W1:Y:S08]  /*0480*/  S2UR UR6, SR_CgaCtaId ;  /* 0x00000000000679c3 */ /* 0x000e700000008800 */
[----:B------:R-:W-:Y:S01]  /*0490*/  BAR.SYNC.DEFER_BLOCKING 0x0 ;  /* 0x0000000000007b1d */ /* 0x000fe20000010000 */
[----:B------:R-:W-:-:S05]  /*04a0*/  IMAD.MOV.U32 R0, RZ, RZ, RZ ;  /* 0x000000ffff007224 */ /* 0x000fca00078e00ff */
[----:B------:R-:W-:Y:S01]  /*04b0*/  UMOV UR5, 0x400 ;  /* 0x0000040000057882 */ /* 0x000fe20000000000 */
[----:B------:R-:W2:Y:S01]  /*04c0*/  LDCU UR9, c[0x0][0x3a8] ;  /* 0x00007500ff0977ac */ /* 0x000ea20008000800 */
[----:B------:R-:W-:Y:S01]  /*04d0*/  BSSY.RECONVERGENT B0, `(.L_x_7) ;  /* 0x000000f000007945 */ /* 0x000fe20003800200 */
[----:B-1----:R-:W-:Y:S01]  /*04e0*/  ULEA UR5, UR6, UR5, 0x18 ;  /* 0x0000000506057291 */ /* 0x002fe2000f8ec0ff */
[----:B--2---:R-:W-:-:S05]  /*04f0*/  ISETP.GE.U32.AND P0, PT, R2, UR9, PT ;  /* 0x0000000902007c0c */ /* 0x004fca000bf06070 */
[----:B------:R-:W-:-:S05]  /*0500*/  MOV R15, UR5 ;  /* 0x00000005000f7c02 */ /* 0x000fca0008000f00 */
[----:B0-----:R0:W1:Y:S03]  /*0510*/  LDS R6, [R15] ;  /* 0x000000000f067984 */ /* 0x0010660000000800 */
[----:B------:R-:W-:Y:S05]  /*0520*/  @P0 BRA `(.L_x_8) ;  /* 0x0000000000240947 */ /* 0x000fea0003800000 */
[----:B------:R-:W-:Y:S01]  /*0530*/  IMAD.MOV.U32 R0, RZ, RZ, RZ ;  /* 0x000000ffff007224 */ /* 0x000fe200078e00ff */
[----:B------:R-:W-:-:S07]  /*0540*/  MOV R11, R2 ;  /* 0x00000002000b7202 */ /* 0x000fce0000000f00 */
.L_x_9:
[----:B------:R-:W-:-:S06]  /*0550*/  IMAD.WIDE.U32 R8, R11, 0x4, R4 ;  /* 0x000000040b087825 */ /* 0x000fcc00078e0004 */
[----:B------:R-:W1:Y:S01]  /*0560*/  LDG.E.CONSTANT R9, desc[UR10][R8.64] ;  /* 0x0000000a08097981 */ /* 0x000e62000c1e9900 */
[----:B------:R-:W-:-:S05]  /*0570*/  VIADD R11, R11, UR7 ;  /* 0x000000070b0b7c36 */ /* 0x000fca0008000000 */
[----:B------:R-:W-:Y:S01]  /*0580*/  ISETP.GE.U32.AND P0, PT, R11, UR9, PT ;  /* 0x000000090b007c0c */ /* 0x000fe2000bf06070 */
[----:B-1----:R-:W-:-:S04]  /*0590*/  FADD R13, -R6, R9 ;  /* 0x00000009060d7221 */ /* 0x002fc80000000100 */
[----:B------:R-:W-:-:S08]  /*05a0*/  FFMA R0, R13, R13, R0 ;  /* 0x0000000d0d007223 */ /* 0x000fd00000000000 */
[----:B------:R-:W-:Y:S05]  /*05b0*/  @!P0 BRA `(.L_x_9) ;  /* 0xfffffffc00e48947 */ /* 0x000fea000383ffff */
.L_x_8:
[----:B------:R-:W-:Y:S05]  /*05c0*/  BSYNC.RECONVERGENT B0 ;  /* 0x0000000000007941 */ /* 0x000fea0003800200 */
.L_x_7:
[----:B------:R-:W2:Y:S01]  /*05d0*/  SHFL.DOWN PT, R9, R0, 0x10, 0x1f ;  /* 0x0a001f0000097f89 */ /* 0x000ea200000e0000 */
[----:B------:R-:W-:Y:S01]  /*05e0*/  ISETP.NE.AND P0, PT, R2, RZ, PT ;  /* 0x000000ff0200720c */ /* 0x000fe20003f05270 */
[----:B------:R-:W-:Y:S01]  /*05f0*/  BSSY.RECONVERGENT B0, `(.L_x_10) ;  /* 0x0000023000007945 */ /* 0x000fe20003800200 */
[----:B--2---:R-:W-:-:S05]  /*0600*/  FADD R9, R9, R0 ;  /* 0x0000000009097221 */ /* 0x004fca0000000000 */
[----:B------:R-:W2:Y:S02]  /*0610*/  SHFL.DOWN PT, R8, R9, 0x8, 0x1f ;  /* 0x09001f0009087f89 */ /* 0x000ea400000e0000 */
[----:B--2---:R-:W-:-:S05]  /*0620*/  FADD R8, R9, R8 ;  /* 0x0000000809087221 */ /* 0x004fca0000000000 */
[----:B------:R-:W2:Y:S02]  /*0630*/  SHFL.DOWN PT, R11, R8, 0x4, 0x1f ;  /* 0x08801f00080b7f89 */ /* 0x000ea400000e0000 */
[----:B--2---:R-:W-:-:S05]  /*0640*/  FADD R11, R8, R11 ;  /* 0x0000000b080b7221 */ /* 0x004fca0000000000 */
[----:B------:R-:W2:Y:S02]  /*0650*/  SHFL.DOWN PT, R10, R11, 0x2, 0x1f ;  /* 0x08401f000b0a7f89 */ /* 0x000ea400000e0000 */
[----:B--2---:R-:W-:-:S05]  /*0660*/  FADD R10, R11, R10 ;  /* 0x0000000a0b0a7221 */ /* 0x004fca0000000000 */
[----:B------:R-:W2:Y:S02]  /*0670*/  SHFL.DOWN PT, R13, R10, 0x1, 0x1f ;  /* 0x08201f000a0d7f89 */ /* 0x000ea400000e0000 */
[----:B--2---:R-:W-:Y:S01]  /*0680*/  FADD R12, R10, R13 ;  /* 0x0000000d0a0c7221 */ /* 0x004fe20000000000 */
[----:B------:R-:W-:Y:S06]  /*0690*/  @P0 BRA `(.L_x_11) ;  /* 0x0000000000600947 */ /* 0x000fec0003800000 */
[----:B------:R-:W2:Y:S01]  /*06a0*/  MUFU.RCP R0, R3 ;  /* 0x0000000300007308 */ /* 0x000ea20000001000 */
[----:B------:R-:W-:Y:S07]  /*06b0*/  BSSY.RECONVERGENT B1, `(.L_x_12) ;  /* 0x000000b000017945 */ /* 0x000fee0003800200 */
[----:B------:R-:W3:Y:S01]  /*06c0*/  FCHK P0, R12, R3 ;  /* 0x000000030c007302 */ /* 0x000ee20000000000 */
[----:B--2---:R-:W-:-:S04]  /*06d0*/  FFMA R9, -R3, R0, 1 ;  /* 0x3f80000003097423 */ /* 0x004fc80000000100 */
[----:B------:R-:W-:-:S04]  /*06e0*/  FFMA R0, R0, R9, R0 ;  /* 0x0000000900007223 */ /* 0x000fc80000000000 */
[----:B------:R-:W-:-:S04]  /*06f0*/  FFMA R8, R0, R12, RZ ;  /* 0x0000000c00087223 */ /* 0x000fc800000000ff */
[----:B------:R-:W-:-:S04]  /*0700*/  FFMA R9, -R3, R8, R12 ;  /* 0x0000000803097223 */ /* 0x000fc8000000010c */
[----:B------:R-:W-:Y:S01]  /*0710*/  FFMA R0, R0, R9, R8 ;  /* 0x0000000900007223 */ /* 0x000fe20000000008 */
[----:B---3--:R-:W-:Y:S06]  /*0720*/  @!P0 BRA `(.L_x_13) ;  /* 0x00000000000c8947 */ /* 0x008fec0003800000 */
[----:B------:R-:W-:Y:S01]  /*0730*/  IMAD.MOV.U32 R0, RZ, RZ, R12 ;  /* 0x000000ffff007224 */ /* 0x000fe200078e000c */
[----:B------:R-:W-:-:S07]  /*0740*/  MOV R8, 0x760 ;  /* 0x0000076000087802 */ /* 0x000fce0000000f00 */
[----:B01----:R-:W-:Y:S05]  /*0750*/  CALL.REL.NOINC `($__internal_0_$__cuda_sm3x_div_rn_noftz_f32_slowpath) ;  /* 0x0000000000e47944 */ /* 0x003fea0003c00000 */
.L_x_13:
[----:B------:R-:W-:Y:S05]  /*0760*/  BSYNC.RECONVERGENT B1 ;  /* 0x0000000000017941 */ /* 0x000fea0003800200 */
.L_x_12:
[----:B------:R-:W2:Y:S01]  /*0770*/  LDCU UR5, c[0x0][0x3a0] ;  /* 0x00007400ff0577ac */ /* 0x000ea20008000800 */
[----:B------:R-:W3:Y:S01]  /*0780*/  S2UR UR6, SR_CgaCtaId ;  /* 0x00000000000679c3 */ /* 0x000ee20000008800 */
[----:B--2---:R-:W-:Y:S01]  /*0790*/  FADD R0, R0, UR5 ;  /* 0x0000000500007e21 */ /* 0x004fe20008000000 */
[----:B------:R-:W-:-:S04]  /*07a0*/  UMOV UR5, 0x400 ;  /* 0x0000040000057882 */ /* 0x000fc80000000000 */
[----:B------:R-:W-:Y:S01]  /*07b0*/  FSETP.GEU.AND P0, PT, |R0|, 1.175494350822287508e-38, PT ;  /* 0x008000000000780b */ /* 0x000fe20003f0e200 */
[----:B---3--:R-:W-:-:S06]  /*07c0*/  ULEA UR5, UR6, UR5, 0x18 ;  /* 0x0000000506057291 */ /* 0x008fcc000f8ec0ff */
[----:B0-----:R-:W-:-:S06]  /*07d0*/  MOV R15, UR5 ;  /* 0x00000005000f7c02 */ /* 0x001fcc0008000f00 */
[----:B------:R-:W-:-:S04]  /*07e0*/  @!P0 FMUL R0, R0, 16777216 ;  /* 0x4b80000000008820 */ /* 0x000fc80000400000 */
[----:B------:R-:W0:Y:S02]  /*07f0*/  MUFU.RSQ R8, R0 ;  /* 0x0000000000087308 */ /* 0x000e240000001400 */
[----:B0-----:R-:W-:-:S05]  /*0800*/  @!P0 FMUL R8, R8, 4096 ;  /* 0x4580000008088820 */ /* 0x001fca0000400000 */
[----:B------:R2:W-:Y:S02]  /*0810*/  STS [R15+0x4], R8 ;  /* 0x000004080f007388 */ /* 0x0005e40000000800 */
.L_x_11:
[----:B------:R-:W-:Y:S05]  /*0820*/  BSYNC.RECONVERGENT B0 ;  /* 0x0000000000007941 */ /* 0x000fea0003800200 */
.L_x_10:
[----:B------:R-:W3:Y:S01]  /*0830*/  LDCU UR5, c[0x0][0x3a8] ;  /* 0x00007500ff0577ac */ /* 0x000ee20008000800 */
[----:B------:R-:W-:Y:S01]  /*0840*/  BSSY.RECONVERGENT B0, `(.L_x_14) ;  /* 0x0000027000007945 */ /* 0x000fe20003800200 */
[----:B------:R-:W-:Y:S01]  /*0850*/  BAR.SYNC.DEFER_BLOCKING 0x0 ;  /* 0x0000000000007b1d */ /* 0x000fe20000010000 */
[----:B---3--:R-:W-:-:S13]  /*0860*/  ISETP.GE.U32.AND P0, PT, R2, UR5, PT ;  /* 0x0000000502007c0c */ /* 0x008fda000bf06070 */
[----:B------:R-:W-:Y:S05]  /*0870*/  @P0 BRA `(.L_x_15) ;  /* 0x00000000008c0947 */ /* 0x000fea0003800000 */
[----:B------:R3:W4:Y:S01]  /*0880*/  LDS R0, [R15+0x4] ;  /* 0x000004000f007984 */ /* 0x0007220000000800 */
[----:B--2---:R-:W2:Y:S02]  /*0890*/  LDC.64 R8, c[0x0][0x380] ;  /* 0x0000e000ff087b82 */ /* 0x004ea40000000a00 */
[----:B--2---:R-:W-:-:S04]  /*08a0*/  LEA R8, P0, R7, R8, 0x2 ;  /* 0x0000000807087211 */ /* 0x004fc800078010ff */
[----:B------:R-:W-:Y:S01]  /*08b0*/  LEA.HI.X R9, R7, R9, RZ, 0x2, P0 ;  /* 0x0000000907097211 */ /* 0x000fe200000f14ff */
[----:B---34-:R-:W-:Y:S08]  /*08c0*/  BRA.U UP0, `(.L_x_16) ;  /* 0x0000000100347547 */ /* 0x018ff0000b800000 */
[----:B------:R-:W-:Y:S01]  /*08d0*/  BSSY.RECONVERGENT B1, `(.L_x_17) ;  /* 0x000000b000017945 */ /* 0x000fe20003800200 */
[----:B------:R-:W-:-:S07]  /*08e0*/  IMAD.MOV.U32 R7, RZ, RZ, R2 ;  /* 0x000000ffff077224 */ /* 0x000fce00078e0002 */
.L_x_18:
[----:B------:R-:W-:-:S06]  /*08f0*/  IMAD.WIDE.U32 R10, R7, 0x4, R4 ;  /* 0x00000004070a7825 */ /* 0x000fcc00078e0004 */
[----:B------:R-:W0:Y:S01]  /*0900*/  LDG.E.CONSTANT R11, desc[UR10][R10.64] ;  /* 0x0000000a0a0b7981 */ /* 0x000e22000c1e9900 */
[----:B--2---:R-:W-:-:S04]  /*0910*/  IMAD.WIDE.U32 R12, R7, 0x4, R8 ;  /* 0x00000004070c7825 */ /* 0x004fc800078e0008 */
[----:B------:R-:W-:-:S05]  /*0920*/  VIADD R7, R7, UR7 ;  /* 0x0000000707077c36 */ /* 0x000fca0008000000 */
[----:B------:R-:W-:Y:S01]  /*0930*/  ISETP.GE.U32.AND P0, PT, R7, UR5, PT ;  /* 0x0000000507007c0c */ /* 0x000fe2000bf06070 */
[----:B01----:R-:W-:-:S04]  /*0940*/  FADD R15, -R6, R11 ;  /* 0x0000000b060f7221 */ /* 0x003fc80000000100 */
[----:B------:R-:W-:-:S05]  /*0950*/  FMUL R15, R0, R15 ;  /* 0x0000000f000f7220 */ /* 0x000fca0000400000 */
[----:B------:R2:W-:Y:S03]  /*0960*/  STG.E desc[UR10][R12.64], R15 ;  /* 0x0000000f0c007986 */ /* 0x0005e6000c10190a */
[----:B------:R-:W-:Y:S05]  /*0970*/  @!P0 BRA `(.L_x_18) ;  /* 0xfffffffc00dc8947 */ /* 0x000fea000383ffff */
[----:B------:R-:W-:Y:S05]  /*0980*/  BSYNC.RECONVERGENT B1 ;  /* 0x0000000000017941 */ /* 0x000fea0003800200 */
.L_x_17:
[----:B------:R-:W-:Y:S05]  /*0990*/  BRA `(.L_x_15) ;  /* 0x0000000000447947 */ /* 0x000fea0003800000 */
.L_x_16:
[----:B------:R-:W2:Y:S01]  /*09a0*/  LDC.64 R10, c[0x0][0x390] ;  /* 0x0000e400ff0a7b82 */ /* 0x000ea20000000a00 */
[----:B------:R-:W-:-:S07]  /*09b0*/  MOV R7, R2 ;  /* 0x0000000200077202 */ /* 0x000fce0000000f00 */
[----:B------:R-:W3:Y:S02]  /*09c0*/  LDC.64 R12, c[0x0][0x398] ;  /* 0x0000e600ff0c7b82 */ /* 0x000ee40000000a00 */
.L_x_19:
[----:B0-----:R-:W-:-:S04]  /*09d0*/  IMAD.WIDE.U32 R14, R7, 0x4, R4 ;  /* 0x00000004070e7825 */ /* 0x001fc800078e0004 */
[C---:B--2---:R-:W-:Y:S02]  /*09e0*/  IMAD.WIDE.U32 R16, R7.reuse, 0x4, R10 ;  /* 0x0000000407107825 */ /* 0x044fe400078e000a */
[----:B------:R-:W1:Y:S02]  /*09f0*/  LDG.E.CONSTANT R15, desc[UR10][R14.64] ;  /* 0x0000000a0e0f7981 */ /* 0x000e64000c1e9900 */
[----:B---3--:R-:W-:Y:S02]  /*0a00*/  IMAD.WIDE.U32 R18, R7, 0x4, R12 ;  /* 0x0000000407127825 */ /* 0x008fe400078e000c */
[----:B------:R-:W2:Y:S04]  /*0a10*/  LDG.E.CONSTANT R17, desc[UR10][R16.64] ;  /* 0x0000000a10117981 */ /* 0x000ea8000c1e9900 */
[----:B------:R-:W2:Y:S01]  /*0a20*/  LDG.E.CONSTANT R19, desc[UR10][R18.64] ;  /* 0x0000000a12137981 */ /* 0x000ea2000c1e9900 */
[----:B-1----:R-:W-:-:S04]  /*0a30*/  FADD R21, -R6, R15 ;  /* 0x0000000f06157221 */ /* 0x002fc80000000100 */
[----:B------:R-:W-:Y:S01]  /*0a40*/  FMUL R22, R0, R21 ;  /* 0x0000001500167220 */ /* 0x000fe20000400000 */
[----:B------:R-:W-:-:S04]  /*0a50*/  IMAD.WIDE.U32 R20, R7, 0x4, R8 ;  /* 0x0000000407147825 */ /* 0x000fc800078e0008 */
[----:B--2---:R-:W-:Y:S01]  /*0a60*/  FFMA R23, R22, R17, R19 ;  /* 0x0000001116177223 */ /* 0x004fe20000000013 */
[----:B------:R-:W-:-:S04]  /*0a70*/  VIADD R7, R7, UR7 ;  /* 0x0000000707077c36 */ /* 0x000fc80008000000 */
[----:B------:R4:W-:Y:S01]  /*0a80*/  STG.E desc[UR10][R20.64], R23 ;  /* 0x0000001714007986 */ /* 0x0009e2000c10190a */
[----:B------:R-:W-:-:S13]  /*0a90*/  ISETP.GE.U32.AND P0, PT, R7, UR5, PT ;  /* 0x0000000507007c0c */ /* 0x000fda000bf06070 */
[----:B----4-:R-:W-:Y:S05]  /*0aa0*/  @!P0 BRA `(.L_x_19) ;  /* 0xfffffffc00c88947 */ /* 0x010fea000383ffff */
.L_x_15:
[----:B------:R-:W-:Y:S05]  /*0ab0*/  BSYNC.RECONVERGENT B0 ;  /* 0x0000000000007941 */ /* 0x000fea0003800200 */
.L_x_14:
[----:B------:R-:W-:Y:S06]  /*0ac0*/  BAR.SYNC.DEFER_BLOCKING 0x0 ;  /* 0x0000000000007b1d */ /* 0x000fec0000010000 */
[----:B------:R-:W-:Y:S05]  /*0ad0*/  BRA.U UP1, `(.L_x_20) ;  /* 0xfffffff501887547 */ /* 0x000fea000b83ffff */
[----:B------:R-:W-:Y:S05]  /*0ae0*/  EXIT ;  /* 0x000000000000794d */ /* 0x000fea0003800000 */
        .weak           $__internal_0_$__cuda_sm3x_div_rn_noftz_f32_slowpath
        .type           $__internal_0_$__cuda_sm3x_div_rn_noftz_f32_slowpath,@function
        .size           $__internal_0_$__cuda_sm3x_div_rn_noftz_f32_slowpath,(.L_x_305 - $__internal_0_$__cuda_sm3x_div_rn_noftz_f32_slowpath)
$__internal_0_$__cuda_sm3x_div_rn_noftz_f32_slowpath:
[--C-:B------:R-:W-:Y:S01]  /*0af0*/  SHF.R.U32.HI R10, RZ, 0x17, R3.reuse ;  /* 0x00000017ff0a7819 */ /* 0x100fe20000011603 */
[----:B------:R-:W-:Y:S01]  /*0b00*/  BSSY.RECONVERGENT B2, `(.L_x_21) ;  /* 0x0000063000027945 */ /* 0x000fe20003800200 */
[----:B------:R-:W-:Y:S01]  /*0b10*/  SHF.R.U32.HI R9, RZ, 0x17, R0 ;  /* 0x00000017ff097819 */ /* 0x000fe20000011600 */
[----:B------:R-:W-:Y:S01]  /*0b20*/  IMAD.MOV.U32 R11, RZ, RZ, R3 ;  /* 0x000000ffff0b7224 */ /* 0x000fe200078e0003 */
[----:B------:R-:W-:Y:S02]  /*0b30*/  LOP3.LUT R10, R10, 0xff, RZ, 0xc0, !PT ;  /* 0x000000ff0a0a7812 */ /* 0x000fe400078ec0ff */
[----:B------:R-:W-:-:S03]  /*0b40*/  LOP3.LUT R14, R9, 0xff, RZ, 0xc0, !PT ;  /* 0x000000ff090e7812 */ /* 0x000fc600078ec0ff */
[----:B------:R-:W-:Y:S01]  /*0b50*/  VIADD R13, R10, 0xffffffff ;  /* 0xffffffff0a0d7836 */ /* 0x000fe20000000000 */
[----:B------:R-:W-:-:S04]  /*0b60*/  IADD3 R12, PT, PT, R14, -0x1, RZ ;  /* 0xffffffff0e0c7810 */ /* 0x000fc80007ffe0ff */
[----:B------:R-:W-:-:S04]  /*0b70*/  ISETP.GT.U32.AND P0, PT, R13, 0xfd, PT ;  /* 0x000000fd0d00780c */ /* 0x000fc80003f04070 */
[----:B------:R-:W-:-:S13]  /*0b80*/  ISETP.GT.U32.OR P0, PT, R12, 0xfd, P0 ;  /* 0x000000fd0c00780c */ /* 0x000fda0000704470 */
[----:B------:R-:W-:Y:S01]  /*0b90*/  @!P0 IMAD.MOV.U32 R9, RZ, RZ, RZ ;  /* 0x000000ffff098224 */ /* 0x000fe200078e00ff */
[----:B------:R-:W-:Y:S06]  /*0ba0*/  @!P0 BRA `(.L_x_22) ;  /* 0x00000000005c8947 */ /* 0x000fec0003800000 */
[----:B------:R-:W-:Y:S02]  /*0bb0*/  FSETP.GTU.FTZ.AND P0, PT, |R0|, +INF , PT ;  /* 0x7f8000000000780b */ /* 0x000fe40003f1c200 */
[----:B------:R-:W-:-:S04]  /*0bc0*/  FSETP.GTU.FTZ.AND P1, PT, |R3|, +INF , PT ;  /* 0x7f8000000300780b */ /* 0x000fc80003f3c200 */
[----:B------:R-:W-:-:S13]  /*0bd0*/  PLOP3.LUT P0, PT, P0, P1, PT, 0xf8, 0x8f ;  /* 0x00000000008f781c */ /* 0x000fda0000703f70 */
[----:B------:R-:W-:Y:S05]  /*0be0*/  @P0 BRA `(.L_x_23) ;  /* 0x00000004004c0947 */ /* 0x000fea0003800000 */
[----:B------:R-:W-:-:S13]  /*0bf0*/  LOP3.LUT P0, RZ, R11, 0x7fffffff, R0, 0xc8, !PT ;  /* 0x7fffffff0bff7812 */ /* 0x000fda000780c800 */
[----:B------:R-:W-:Y:S05]  /*0c00*/  @!P0 BRA `(.L_x_24) ;  /* 0x00000004003c8947 */ /* 0x000fea0003800000 */
[C---:B------:R-:W-:Y:S02]  /*0c10*/  FSETP.NEU.FTZ.AND P2, PT, |R0|.reuse, +INF , PT ;  /* 0x7f8000000000780b */ /* 0x040fe40003f5d200 */
[----:B------:R-:W-:Y:S02]  /*0c20*/  FSETP.NEU.FTZ.AND P1, PT, |R3|, +INF , PT ;  /* 0x7f8000000300780b */ /* 0x000fe40003f3d200 */
[----:B------:R-:W-:-:S11]  /*0c30*/  FSETP.NEU.FTZ.AND P0, PT, |R0|, +INF , PT ;  /* 0x7f8000000000780b */ /* 0x000fd60003f1d200 */
[----:B------:R-:W-:Y:S05]  /*0c40*/  @!P1 BRA !P2, `(.L_x_24) ;  /* 0x00000004002c9947 */ /* 0x000fea0005000000 */
[----:B------:R-:W-:-:S04]  /*0c50*/  LOP3.LUT P2, RZ, R0, 0x7fffffff, RZ, 0xc0, !PT ;  /* 0x7fffffff00ff7812 */ /* 0x000fc8000784c0ff */
[----:B------:R-:W-:-:S13]  /*0c60*/  PLOP3.LUT P1, PT, P1, P2, PT, 0x2f, 0xf2 ;  /* 0x0000000000f2781c */ /* 0x000fda0000f24577 */
[----:B------:R-:W-:Y:S05]  /*0c70*/  @P1 BRA `(.L_x_25) ;  /* 0x0000000400181947 */ /* 0x000fea0003800000 */
[----:B------:R-:W-:-:S04]  /*0c80*/  LOP3.LUT P1, RZ, R11, 0x7fffffff, RZ, 0xc0, !PT ;  /* 0x7fffffff0bff7812 */ /* 0x000fc8000782c0ff */
[----:B------:R-:W-:-:S13]  /*0c90*/  PLOP3.LUT P0, PT, P0, P1, PT, 0x2f, 0xf2 ;  /* 0x0000000000f2781c */ /* 0x000fda0000702577 */
[----:B------:R-:W-:Y:S05]  /*0ca0*/  @P0 BRA `(.L_x_26) ;  /* 0x0000000400000947 */ /* 0x000fea0003800000 */
[----:B------:R-:W-:Y:S02]  /*0cb0*/  ISETP.GE.AND P0, PT, R12, RZ, PT ;  /* 0x000000ff0c00720c */ /* 0x000fe40003f06270 */
[----:B------:R-:W-:-:S11]  /*0cc0*/  ISETP.GE.AND P1, PT, R13, RZ, PT ;  /* 0x000000ff0d00720c */ /* 0x000fd60003f26270 */
[----:B------:R-:W-:Y:S01]  /*0cd0*/  @P0 MOV R9, RZ ;  /* 0x000000ff00090202 */ /* 0x000fe20000000f00 */
[----:B------:R-:W-:Y:S02]  /*0ce0*/  @!P0 IMAD.MOV.U32 R9, RZ, RZ, -0x40 ;  /* 0xffffffc0ff098424 */ /* 0x000fe400078e00ff */
[----:B------:R-:W-:Y:S01]  /*0cf0*/  @!P0 FFMA R0, R0, 1.84467440737095516160e+19, RZ ;  /* 0x5f80000000008823 */ /* 0x000fe200000000ff */
[----:B------:R-:W-:Y:S02]  /*0d00*/  @!P1 FFMA R11, R3, 1.84467440737095516160e+19, RZ ;  /* 0x5f800000030b9823 */ /* 0x000fe400000000ff */
[----:B------:R-:W-:-:S07]  /*0d10*/  @!P1 IADD3 R9, PT, PT, R9, 0x40, RZ ;  /* 0x0000004009099810 */ /* 0x000fce0007ffe0ff */
.L_x_22:
[----:B------:R-:W-:Y:S01]  /*0d20*/  LEA R12, R10, 0xc0800000, 0x17 ;  /* 0xc08000000a0c7811 */ /* 0x000fe200078eb8ff */
[----:B------:R-:W-:Y:S04]  /*0d30*/  BSSY.RECONVERGENT B3, `(.L_x_27) ;  /* 0x0000036000037945 */ /* 0x000fe80003800200 */
[----:B------:R-:W-:Y:S01]  /*0d40*/  IMAD.IADD R12, R11, 0x1, -R12 ;  /* 0x000000010b0c7824 */ /* 0x000fe200078e0a0c */
[----:B------:R-:W-:-:S03]  /*0d50*/  IADD3 R11, PT, PT, R14, -0x7f, RZ ;  /* 0xffffff810e0b7810 */ /* 0x000fc60007ffe0ff */
[----:B------:R0:W1:Y:S01]  /*0d60*/  MUFU.RCP R13, R12 ;  /* 0x0000000c000d7308 */ /* 0x0000620000001000 */
[----:B------:R-:W-:Y:S01]  /*0d70*/  FADD.FTZ R15, -R12, -RZ ;  /* 0x800000ff0c0f7221 */ /* 0x000fe20000010100 */
[C---:B------:R-:W-:Y:S01]  /*0d80*/  IMAD R0, R11.reuse, -0x800000, R0 ;  /* 0xff8000000b007824 */ /* 0x040fe200078e0200 */
[----:B0-----:R-:W-:-:S05]  /*0d90*/  IADD3 R12, PT, PT, R11, 0x7f, -R10 ;  /* 0x0000007f0b0c7810 */ /* 0x001fca0007ffe80a */
[----:B------:R-:W-:Y:S02]  /*0da0*/  IMAD.IADD R9, R12, 0x1, R9 ;  /* 0x000000010c097824 */ /* 0x000fe400078e0209 */
[----:B-1----:R-:W-:-:S04]  /*0db0*/  FFMA R14, R13, R15, 1 ;  /* 0x3f8000000d0e7423 */ /* 0x002fc8000000000f */
[----:B------:R-:W-:-:S04]  /*0dc0*/  FFMA R16, R13, R14, R13 ;  /* 0x0000000e0d107223 */ /* 0x000fc8000000000d */
[----:B------:R-:W-:-:S04]  /*0dd0*/  FFMA R13, R0, R16, RZ ;  /* 0x00000010000d7223 */ /* 0x000fc800000000ff */
[----:B------:R-:W-:-:S04]  /*0de0*/  FFMA R14, R15, R13, R0 ;  /* 0x0000000d0f0e7223 */ /* 0x000fc80000000000 */
[----:B------:R-:W-:-:S04]  /*0df0*/  FFMA R13, R16, R14, R13 ;  /* 0x0000000e100d7223 */ /* 0x000fc8000000000d */
[----:B------:R-:W-:-:S04]  /*0e00*/  FFMA R14, R15, R13, R0 ;  /* 0x0000000d0f0e7223 */ /* 0x000fc80000000000 */
[----:B------:R-:W-:-:S05]  /*0e10*/  FFMA R0, R16, R14, R13 ;  /* 0x0000000e10007223 */ /* 0x000fca000000000d */
[----:B------:R-:W-:-:S04]  /*0e20*/  SHF.R.U32.HI R10, RZ, 0x17, R0 ;  /* 0x00000017ff0a7819 */ /* 0x000fc80000011600 */
[----:B------:R-:W-:-:S04]  /*0e30*/  LOP3.LUT R10, R10, 0xff, RZ, 0xc0, !PT ;  /* 0x000000ff0a0a7812 */ /* 0x000fc800078ec0ff */
[----:B------:R-:W-:-:S05]  /*0e40*/  IADD3 R15, PT, PT, R10, R9, RZ ;  /* 0x000000090a0f7210 */ /* 0x000fca0007ffe0ff */
[----:B------:R-:W-:-:S05]  /*0e50*/  VIADD R10, R15, 0xffffffff ;  /* 0xffffffff0f0a7836 */ /* 0x000fca0000000000 */
[----:B------:R-:W-:-:S13]  /*0e60*/  ISETP.GE.U32.AND P0, PT, R10, 0xfe, PT ;  /* 0x000000fe0a00780c */ /* 0x000fda0003f06070 */
[----:B------:R-:W-:Y:S05]  /*0e70*/  @!P0 BRA `(.L_x_28) ;  /* 0x0000000000808947 */ /* 0x000fea0003800000 */
[----:B------:R-:W-:-:S13]  /*0e80*/  ISETP.GT.AND P0, PT, R15, 0xfe, PT ;  /* 0x000000fe0f00780c */ /* 0x000fda0003f04270 */
[----:B------:R-:W-:Y:S05]  /*0e90*/  @P0 BRA `(.L_x_29) ;  /* 0x00000000006c0947 */ /* 0x000fea0003800000 */
[----:B------:R-:W-:-:S13]  /*0ea0*/  ISETP.GE.AND P0, PT, R15, 0x1, PT ;  /* 0x000000010f00780c */ /* 0x000fda0003f06270 */
[----:B------:R-:W-:Y:S05]  /*0eb0*/  @P0 BRA `(.L_x_30) ;  /* 0x0000000000740947 */ /* 0x000fea0003800000 */
[----:B------:R-:W-:Y:S02]  /*0ec0*/  ISETP.GE.AND P0, PT, R15, -0x18, PT ;  /* 0xffffffe80f00780c */ /* 0x000fe40003f06270 */
[----:B------:R-:W-:-:S11]  /*0ed0*/  LOP3.LUT R0, R0, 0x80000000, RZ, 0xc0, !PT ;  /* 0x8000000000007812 */ /* 0x000fd600078ec0ff */
[----:B------:R-:W-:Y:S05]  /*0ee0*/  @!P0 BRA `(.L_x_30) ;  /* 0x0000000000688947 */ /* 0x000fea0003800000 */
[CCC-:B------:R-:W-:Y:S01]  /*0ef0*/  FFMA.RZ R9, R16.reuse, R14.reuse, R13.reuse ;  /* 0x0000000e10097223 */ /* 0x1c0fe2000000c00d */
[C---:B------:R-:W-:Y:S01]  /*0f00*/  IADD3 R12, PT, PT, R15.reuse, 0x20, RZ ;  /* 0x000000200f0c7810 */ /* 0x040fe20007ffe0ff */
[CCC-:B------:R-:W-:Y:S01]  /*0f10*/  FFMA.RM R10, R16.reuse, R14.reuse, R13.reuse ;  /* 0x0000000e100a7223 */ /* 0x1c0fe2000000400d */
[----:B------:R-:W-:Y:S02]  /*0f20*/  ISETP.NE.AND P2, PT, R15, RZ, PT ;  /* 0x000000ff0f00720c */ /* 0x000fe40003f45270 */
[----:B------:R-:W-:Y:S01]  /*0f30*/  LOP3.LUT R11, R9, 0x7fffff, RZ, 0xc0, !PT ;  /* 0x007fffff090b7812 */ /* 0x000fe200078ec0ff */
[----:B------:R-:W-:Y:S01]  /*0f40*/  FFMA.RP R9, R16, R14, R13 ;  /* 0x0000000e10097223 */ /* 0x000fe2000000800d */
[----:B------:R-:W-:Y:S01]  /*0f50*/  IMAD.MOV R13, RZ, RZ, -R15 ;  /* 0x000000ffff0d7224 */ /* 0x000fe200078e0a0f */
[----:B------:R-:W-:Y:S02]  /*0f60*/  ISETP.NE.AND P1, PT, R15, RZ, PT ;  /* 0x000000ff0f00720c */ /* 0x000fe40003f25270 */
[----:B------:R-:W-:-:S02]  /*0f70*/  LOP3.LUT R11, R11, 0x800000, RZ, 0xfc, !PT ;  /* 0x008000000b0b7812 */ /* 0x000fc400078efcff */
[----:B------:R-:W-:Y:S02]  /*0f80*/  FSETP.NEU.FTZ.AND P0, PT, R9, R10, PT ;  /* 0x0000000a0900720b */ /* 0x000fe40003f1d000 */
[----:B------:R-:W-:Y:S02]  /*0f90*/  SHF.L.U32 R12, R11, R12, RZ ;  /* 0x0000000c0b0c7219 */ /* 0x000fe400000006ff */
[----:B------:R-:W-:Y:S02]  /*0fa0*/  SEL R10, R13, RZ, P2 ;  /* 0x000000ff0d0a7207 */ /* 0x000fe40001000000 */
[----:B------:R-:W-:Y:S02]  /*0fb0*/  ISETP.NE.AND P1, PT, R12, RZ, P1 ;  /* 0x000000ff0c00720c */ /* 0x000fe40000f25270 */
[----:B------:R-:W-:Y:S02]  /*0fc0*/  SHF.R.U32.HI R10, RZ, R10, R11 ;  /* 0x0000000aff0a7219 */ /* 0x000fe4000001160b */
[----:B------:R-:W-:-:S02]  /*0fd0*/  PLOP3.LUT P0, PT, P0, P1, PT, 0xf8, 0x8f ;  /* 0x00000000008f781c */ /* 0x000fc40000703f70 */
[----:B------:R-:W-:Y:S02]  /*0fe0*/  SHF.R.U32.HI R12, RZ, 0x1, R10 ;  /* 0x00000001ff0c7819 */ /* 0x000fe4000001160a */
[----:B------:R-:W-:-:S04]  /*0ff0*/  SEL R9, RZ, 0x1, !P0 ;  /* 0x00000001ff097807 */ /* 0x000fc80004000000 */
[----:B------:R-:W-:-:S04]  /*1000*/  LOP3.LUT R9, R9, 0x1, R12, 0xf8, !PT ;  /* 0x0000000109097812 */ /* 0x000fc800078ef80c */
[----:B------:R-:W-:-:S04]  /*1010*/  LOP3.LUT R9, R9, R10, RZ, 0xc0, !PT ;  /* 0x0000000a09097212 */ /* 0x000fc800078ec0ff */
[----:B------:R-:W-:-:S04]  /*1020*/  IADD3 R9, PT, PT, R12, R9, RZ ;  /* 0x000000090c097210 */ /* 0x000fc80007ffe0ff */
[----:B------:R-:W-:Y:S01]  /*1030*/  LOP3.LUT R0, R9, R0, RZ, 0xfc, !PT ;  /* 0x0000000009007212 */ /* 0x000fe200078efcff */
[----:B------:R-:W-:Y:S06]  /*1040*/  BRA `(.L_x_30) ;  /* 0x0000000000107947 */ /* 0x000fec0003800000 */
.L_x_29:
[----:B------:R-:W-:-:S04]  /*1050*/  LOP3.LUT R0, R0, 0x80000000, RZ, 0xc0, !PT ;  /* 0x8000000000007812 */ /* 0x000fc800078ec0ff */
[----:B------:R-:W-:Y:S01]  /*1060*/  LOP3.LUT R0, R0, 0x7f800000, RZ, 0xfc, !PT ;  /* 0x7f80000000007812 */ /* 0x000fe200078efcff */
[----:B------:R-:W-:Y:S06]  /*1070*/  BRA `(.L_x_30) ;  /* 0x0000000000047947 */ /* 0x000fec0003800000 */
.L_x_28:
[----:B------:R-:W-:-:S07]  /*1080*/  IMAD R0, R9, 0x800000, R0 ;  /* 0x0080000009007824 */ /* 0x000fce00078e0200 */
.L_x_30:
[----:B------:R-:W-:Y:S05]  /*1090*/  BSYNC.RECONVERGENT B3 ;  /* 0x0000000000037941 */ /* 0x000fea0003800200 */
.L_x_27:
[----:B------:R-:W-:Y:S05]  /*10a0*/  BRA `(.L_x_31) ;  /* 0x0000000000207947 */ /* 0x000fea0003800000 */
.L_x_26:
[----:B------:R-:W-:-:S04]  /*10b0*/  LOP3.LUT R0, R11, 0x80000000, R0, 0x48, !PT ;  /* 0x800000000b007812 */ /* 0x000fc800078e4800 */
[----:B------:R-:W-:Y:S01]  /*10c0*/  LOP3.LUT R0, R0, 0x7f800000, RZ, 0xfc, !PT ;  /* 0x7f80000000007812 */ /* 0x000fe200078efcff */
[----:B------:R-:W-:Y:S06]  /*10d0*/  BRA `(.L_x_31) ;  /* 0x0000000000147947 */ /* 0x000fec0003800000 */
.L_x_25:
[----:B------:R-:W-:Y:S01]  /*10e0*/  LOP3.LUT R0, R11, 0x80000000, R0, 0x48, !PT ;  /* 0x800000000b007812 */ /* 0x000fe200078e4800 */
[----:B------:R-:W-:Y:S06]  /*10f0*/  BRA `(.L_x_31) ;  /* 0x00000000000c7947 */ /* 0x000fec0003800000 */
.L_x_24:
[----:B------:R-:W0:Y:S01]  /*1100*/  MUFU.RSQ R0, -QNAN ;  /* 0xffc0000000007908 */ /* 0x000e220000001400 */
[----:B------:R-:W-:Y:S05]  /*1110*/  BRA `(.L_x_31) ;  /* 0x0000000000047947 */ /* 0x000fea0003800000 */
.L_x_23:
[----:B------:R-:W-:-:S07]  /*1120*/  FADD.FTZ R0, R0, R3 ;  /* 0x0000000300007221 */ /* 0x000fce0000010000 */
.L_x_31:
[----:B------:R-:W-:Y:S05]  /*1130*/  BSYNC.RECONVERGENT B2 ;  /* 0x0000000000027941 */ /* 0x000fea0003800200 */
.L_x_21:
[----:B------:R-:W-:-:S04]  /*1140*/  HFMA2 R9, -RZ, RZ, 0, 0 ;  /* 0x00000000ff097431 */ /* 0x000fc800000001ff */
[----:B0-----:R-:W-:Y:S05]  /*1150*/  RET.REL.NODEC R8 `(lux_layer_norm_batched_f32_kernel) ;  /* 0xffffffec08a87950 */ /* 0x001fea0003c3ffff */
.L_x_32:
[----:B------:R-:W-:-:S00]  /*1160*/  BRA `(.L_x_32) ;  /* 0xfffffffc00fc7947 */ /* 0x000fc0000383ffff */
[----:B------:R-:W-:-:S00]  /*1170*/  NOP ;  /* 0x0000000000007918 */ /* 0x000fc00000000000 */
        /* <DEDUP_REMOVED lines=8> */
.L_x_305:


//--------------------- .text.lux_layer_norm_backward_f32_kernel --------------------------
	.section	.text.lux_layer_norm_backward_f32_kernel,"ax",@progbits
	.align	128
        .global         lux_layer_norm_backward_f32_kernel
        .type           lux_layer_norm_backward_f32_kernel,@function
        .size           lux_layer_norm_backward_f32_kernel,(.L_x_306 - lux_layer_norm_backward_f32_kernel)
        .other          lux_layer_norm_backward_f32_kernel,@"STO_CUDA_ENTRY STV_DEFAULT"
lux_layer_norm_backward_f32_kernel:
.text.lux_layer_norm_backward_f32_kernel:
[----:B------:R-:W-:Y:S01]  /*0000*/  LDC R1, c[0x0][0x37c] ;  /* 0x0000df00ff017b82 */ /* 0x000fe20000000800 */
[----:B------:R-:W0:Y:S01]  /*0010*/  S2R R11, SR_CTAID.X ;  /* 0x00000000000b7919 */ /* 0x000e220000002500 */
[----:B------:R-:W0:Y:S02]  /*0020*/  LDCU UR4, c[0x0][0x3c0] ;  /* 0x00007800ff0477ac */ /* 0x000e240008000800 */
[----:B0-----:R-:W-:-:S13]  /*0030*/  ISETP.GE.U32.AND P0, PT, R11, UR4, PT ;  /* 0x000000040b007c0c */ /* 0x001fda000bf06070 */
[----:B------:R-:W-:Y:S05]  /*0040*/  @P0 EXIT ;  /* 0x000000000000094d */ /* 0x000fea0003800000 */
[----:B------:R-:W0:Y:S01]  /*0050*/  LDC.64 R6, c[0x0][0x3b8] ;  /* 0x0000ee00ff067b82 */ /* 0x000e220000000a00 */
[----:B------:R-:W1:Y:S01]  /*0060*/  LDCU.64 UR6, c[0x0][0x358] ;  /* 0x00006b00ff0677ac */ /* 0x000e620008000a00 */
[----:B------:R-:W2:Y:S01]  /*0070*/  S2R R13, SR_TID.X ;  /* 0x00000000000d7919 */ /* 0x000ea20000002100 */
[----:B------:R-:W3:Y:S05]  /*0080*/  LDCU UR4, c[0x0][0x3c4] ;  /* 0x00007880ff0477ac */ /* 0x000eea0008000800 */
[----:B------:R-:W4:Y:S08]  /*0090*/  LDC.64 R2, c[0x0][0x3b0] ;  /* 0x0000ec00ff027b82 */ /* 0x000f300000000a00 */
[----:B------:R-:W2:Y:S01]  /*00a0*/  LDC.64 R4, c[0x0][0x398] ;  /* 0x0000e600ff047b82 */ /* 0x000ea20000000a00 */
[----:B0-----:R-:W-:-:S07]  /*00b0*/  IMAD.WIDE.U32 R6, R11, 0x4, R6 ;  /* 0x000000040b067825 */ /* 0x001fce00078e0006 */
[----:B------:R-:W0:Y:S01]  /*00c0*/  LDC.64 R8, c[0x0][0x3a0] ;  /* 0x0000e800ff087b82 */ /* 0x000e220000000a00 */
[----:B-1----:R-:W5:Y:S01]  /*00d0*/  LDG.E.CONSTANT R14, desc[UR6][R6.64] ;  /* 0x00000006060e7981 */ /* 0x002f62000c1e9900 */
[C---:B---3--:R-:W-:Y:S02]  /*00e0*/  IMAD R12, R11.reuse, UR4, RZ ;  /* 0x000000040b0c7c24 */ /* 0x048fe4000f8e02ff */
[----:B----4-:R-:W-:Y:S01]  /*00f0*/  IMAD.WIDE.U32 R2, R11, 0x4, R2 ;  /* 0x000000040b027825 */ /* 0x010fe200078e0002 */
[----:B--2---:R-:W-:Y:S01]  /*0100*/  ISETP.GE.U32.AND P0, PT, R13, UR4, PT ;  /* 0x000000040d007c0c */ /* 0x004fe2000bf06070 */
[----:B------:R-:W-:Y:S01]  /*0110*/  BSSY B0, `(.L_x_33) ;  /* 0x00000c5000007945 */ /* 0x000fe20003800000 */
[----:B------:R-:W-:Y:S02]  /*0120*/  CS2R R16, SRZ ;  /* 0x0000000000107805 */ /* 0x000fe4000001ff00 */
[----:B------:R0:W5:Y:S01]  /*0130*/  LDG.E.CONSTANT R15, desc[UR6][R2.64] ;  /* 0x00000006020f7981 */ /* 0x000162000c1e9900 */
[----:B------:R-:W-:-:S04]  /*0140*/  IMAD.WIDE.U32 R4, R12, 0x4, R4 ;  /* 0x000000040c047825 */ /* 0x000fc800078e0004 */
[----:B0-----:R-:W-:-:S04]  /*0150*/  IMAD.WIDE.U32 R2, R12, 0x4, R8 ;  /* 0x000000040c027825 */ /* 0x001fc800078e0008 */
[----:B------:R-:W-:Y:S05]  /*0160*/  @P0 BRA `(.L_x_34) ;  /* 0x0000000800fc0947 */ /* 0x000fea0003800000 */
[----:B------:R-:W0:Y:S01]  /*0170*/  LDCU.64 UR8, c[0x0][0x388] ;  /* 0x00007100ff0877ac */ /* 0x000e220008000a00 */
[----:B------:R-:W1:Y:S01]  /*0180*/  LDC R0, c[0x0][0x360] ;  /* 0x0000d800ff007b82 */ /* 0x000e620000000800 */
[----:B------:R-:W-:Y:S01]  /*0190*/  HFMA2 R16, -RZ, RZ, 0, 0 ;  /* 0x00000000ff107431 */ /* 0x000fe200000001ff */
[----:B0-----:R-:W-:-:S04]  /*01a0*/  UISETP.NE.U32.AND UP0, UPT, UR8, URZ, UPT ;  /* 0x000000ff0800728c */ /* 0x001fc8000bf05070 */
[----:B------:R-:W-:-:S09]  /*01b0*/  UISETP.NE.AND.EX UP0, UPT, UR9, URZ, UPT, UP0 ;  /* 0x000000ff0900728c */ /* 0x000fd2000bf05300 */
[----:B------:R-:W-:Y:S05]  /*01c0*/  BRA.U UP0, `(.L_x_35) ;  /* 0x0000000500507547 */ /* 0x000fea000b800000 */
[----:B------:R-:W0:Y:S02]  /*01d0*/  LDCU.64 UR8, c[0x0][0x390] ;  /* 0x00007200ff0877ac */ /* 0x000e240008000a00 */
[----:B0-----:R-:W-:-:S04]  /*01e0*/  UISETP.NE.U32.AND UP0, UPT, UR8, URZ, UPT ;  /* 0x000000ff0800728c */ /* 0x001fc8000bf05070 */
[----:B------:R-:W-:-:S09]  /*01f0*/  UISETP.NE.AND.EX UP0, UPT, UR9, URZ, UPT, UP0 ;  /* 0x000000ff0900728c */ /* 0x000fd2000bf05300 */
[----:B------:R-:W-:Y:S05]  /*0200*/  BRA.U UP0, `(.L_x_36) ;  /* 0x0000000100907547 */ /* 0x000fea000b800000 */
[----:B------:R-:W0:Y:S02]  /*0210*/  LDCU.64 UR8, c[0x0][0x3a8] ;  /* 0x00007500ff0877ac */ /* 0x000e240008000a00 */
[----:B0-----:R-:W-:-:S04]  /*0220*/  UISETP.NE.U32.AND UP0, UPT, UR8, URZ, UPT ;  /* 0x000000ff0800728c */ /* 0x001fc8000bf05070 */
[----:B------:R-:W-:-:S09]  /*0230*/  UISETP.NE.AND.EX UP0, UPT, UR9, URZ, UPT, UP0 ;  /* 0x000000ff0900728c */ /* 0x000fd2000bf05300 */
[----:B------:R-:W-:Y:S05]  /*0240*/  BRA.U !UP0, `(.L_x_37) ;  /* 0x0000000108487547 */ /* 0x000fea000b800000 */
[----:B------:R-:W0:Y:S01]  /*0250*/  LDC.64 R6, c[0x0][0x3a8] ;  /* 0x0000ea00ff067b82 */ /* 0x000e220000000a00 */
[----:B------:R-:W-:Y:S01]  /*0260*/  HFMA2 R17, -RZ, RZ, 0, 0 ;  /* 0x00000000ff117431 */ /* 0x000fe200000001ff */
[----:B------:R-:W-:-:S07]  /*0270*/  MOV R21, R13 ;  /* 0x0000000d00157202 */ /* 0x000fce0000000f00 */
.L_x_38:
[----:B------:R-:W-:-:S04]  /*0280*/  IMAD.WIDE.U32 R18, R21, 0x4, R2 ;  /* 0x0000000415127825 */ /* 0x000fc800078e0002 */
[C---:B------:R-:W-:Y:S02]  /*0290*/  IMAD.WIDE.U32 R10, R21.reuse, 0x4, R4 ;  /* 0x00000004150a7825 */ /* 0x040fe400078e0004 */
[----:B------:R-:W2:Y:S02]  /*02a0*/  LDG.E.CONSTANT R18, desc[UR6][R18.64] ;  /* 0x0000000612127981 */ /* 0x000ea4000c1e9900 */
[----:B0-----:R-:W-:Y:S02]  /*02b0*/  IMAD.WIDE.U32 R8, R21, 0x4, R6 ;  /* 0x0000000415087825 */ /* 0x001fe400078e0006 */
[----:B------:R-:W3:Y:S04]  /*02c0*/  LDG.E.CONSTANT R10, desc[UR6][R10.64] ;  /* 0x000000060a0a7981 */ /* 0x000ee8000c1e9900 */
[----:B------:R-:W3:Y:S01]  /*02d0*/  LDG.E.CONSTANT R9, desc[UR6][R8.64] ;  /* 0x0000000608097981 */ /* 0x000ee2000c1e9900 */
[----:B-1----:R-:W-:-:S04]  /*02e0*/  IADD3 R21, PT, PT, R0, R21, RZ ;  /* 0x0000001500157210 */ /* 0x002fc80007ffe0ff */
[----:B------:R-:W-:Y:S01]  /*02f0*/  ISETP.GE.U32.AND P0, PT, R21, UR4, PT ;  /* 0x0000000415007c0c */ /* 0x000fe2000bf06070 */
[----:B--2--5:R-:W-:-:S04]  /*0300*/  FADD R23, -R15, R18 ;  /* 0x000000120f177221 */ /* 0x024fc80000000100 */
[----:B------:R-:W-:Y:S01]  /*0310*/  FMUL R23, R14, R23 ;  /* 0x000000170e177220 */ /* 0x000fe20000400000 */
[----:B---3--:R-:W-:-:S04]  /*0320*/  FMUL R20, R10, R9 ;  /* 0x000000090a147220 */ /* 0x008fc80000400000 */
[----:B------:R-:W-:Y:S01]  /*0330*/  FADD R17, R20, R17 ;  /* 0x0000001114117221 */ /* 0x000fe20000000000 */
[----:B------:R-:W-:Y:S02]  /*0340*/  FFMA R16, R23, R20, R16 ;  /* 0x0000001417107223 */ /* 0x000fe40000000010 */
[----:B------:R-:W-:Y:S05]  /*0350*/  @!P0 BRA `(.L_x_38) ;  /* 0xfffffffc00c88947 */ /* 0x000fea000383ffff */
[----:B------:R-:W-:Y:S05]  /*0360*/  BRA `(.L_x_34) ;  /* 0x00000008007c7947 */ /* 0x000fea0003800000 */
.L_x_37:
[----:B------:R-:W-:Y:S01]  /*0370*/  HFMA2 R17, -RZ, RZ, 0, 0 ;  /* 0x00000000ff117431 */ /* 0x000fe200000001ff */
[----:B------:R-:W-:-:S07]  /*0380*/  MOV R11, R13 ;  /* 0x0000000d000b7202 */ /* 0x000fce0000000f00 */
.L_x_39:
[----:B------:R-:W-:-:S04]  /*0390*/  IMAD.WIDE.U32 R6, R11, 0x4, R2 ;  /* 0x000000040b067825 */ /* 0x000fc800078e0002 */
[----:B------:R-:W-:Y:S02]  /*03a0*/  IMAD.WIDE.U32 R8, R11, 0x4, R4 ;  /* 0x000000040b087825 */ /* 0x000fe400078e0004 */
[----:B------:R-:W2:Y:S04]  /*03b0*/  LDG.E.CONSTANT R6, desc[UR6][R6.64] ;  /* 0x0000000606067981 */ /* 0x000ea8000c1e9900 */
[----:B------:R-:W3:Y:S01]  /*03c0*/  LDG.E.CONSTANT R8, desc[UR6][R8.64] ;  /* 0x0000000608087981 */ /* 0x000ee2000c1e9900 */
[----:B-1----:R-:W-:-:S04]  /*03d0*/  IADD3 R11, PT, PT, R0, R11, RZ ;  /* 0x0000000b000b7210 */ /* 0x002fc80007ffe0ff */
[----:B------:R-:W-:Y:S01]  /*03e0*/  ISETP.GE.U32.AND P0, PT, R11, UR4, PT ;  /* 0x000000040b007c0c */ /* 0x000fe2000bf06070 */
[----:B--2--5:R-:W-:-:S04]  /*03f0*/  FADD R19, -R15, R6 ;  /* 0x000000060f137221 */ /* 0x024fc80000000100 */
[----:B------:R-:W-:Y:S01]  /*0400*/  FMUL R19, R14, R19 ;  /* 0x000000130e137220 */ /* 0x000fe20000400000 */
[----:B---3--:R-:W-:-:S03]  /*0410*/  FADD R17, R8, R17 ;  /* 0x0000001108117221 */ /* 0x008fc60000000000 */
[----:B------:R-:W-:-:S04]  /*0420*/  FFMA R16, R19, R8, R16 ;  /* 0x0000000813107223 */ /* 0x000fc80000000010 */
[----:B------:R-:W-:Y:S05]  /*0430*/  @!P0 BRA `(.L_x_39) ;  /* 0xfffffffc00d48947 */ /* 0x000fea000383ffff */
[----:B------:R-:W-:Y:S05]  /*0440*/  BRA `(.L_x_34) ;  /* 0x0000000800447947 */ /* 0x000fea0003800000 */
.L_x_36:
[----:B------:R-:W0:Y:S02]  /*0450*/  LDCU.64 UR8, c[0x0][0x3a8] ;  /* 0x00007500ff0877ac */ /* 0x000e240008000a00 */
[----:B0-----:R-:W-:-:S04]  /*0460*/  UISETP.NE.U32.AND UP0, UPT, UR8, URZ, UPT ;  /* 0x000000ff0800728c */ /* 0x001fc8000bf05070 */
[----:B------:R-:W-:-:S09]  /*0470*/  UISETP.NE.AND.EX UP0, UPT, UR9, URZ, UPT, UP0 ;  /* 0x000000ff0900728c */ /* 0x000fd2000bf05300 */
[----:B------:R-:W-:Y:S05]  /*0480*/  BRA.U !UP0, `(.L_x_40) ;  /* 0x0000000108587547 */ /* 0x000fea000b800000 */
[----:B------:R-:W0:Y:S01]  /*0490*/  LDC.64 R8, c[0x0][0x3a8] ;  /* 0x0000ea00ff087b82 */ /* 0x000e220000000a00 */
[----:B------:R-:W-:Y:S01]  /*04a0*/  HFMA2 R17, -RZ, RZ, 0, 0 ;  /* 0x00000000ff117431 */ /* 0x000fe200000001ff */
[----:B------:R-:W-:-:S06]  /*04b0*/  MOV R23, R13 ;  /* 0x0000000d00177202 */ /* 0x000fcc0000000f00 */
[----:B------:R-:W2:Y:S02]  /*04c0*/  LDC.64 R6, c[0x0][0x390] ;  /* 0x0000e400ff067b82 */ /* 0x000ea40000000a00 */
.L_x_41:
[----:B------:R-:W-:-:S04]  /*04d0*/  IMAD.WIDE.U32 R18, R23, 0x4, R2 ;  /* 0x0000000417127825 */ /* 0x000fc800078e0002 */
[C---:B---3--:R-:W-:Y:S02]  /*04e0*/  IMAD.WIDE.U32 R24, R23.reuse, 0x4, R4 ;  /* 0x0000000417187825 */ /* 0x048fe400078e0004 */
[----:B------:R-:W3:Y:S02]  /*04f0*/  LDG.E.CONSTANT R18, desc[UR6][R18.64] ;  /* 0x0000000612127981 */ /* 0x000ee4000c1e9900 */
[C---:B0-----:R-:W-:Y:S02]  /*0500*/  IMAD.WIDE.U32 R10, R23.reuse, 0x4, R8 ;  /* 0x00000004170a7825 */ /* 0x041fe400078e0008 */
[----:B------:R-:W4:Y:S04]  /*0510*/  LDG.E.CONSTANT R25, desc[UR6][R24.64] ;  /* 0x0000000618197981 */ /* 0x000f28000c1e9900 */
[----:B------:R-:W4:Y:S01]  /*0520*/  LDG.E.CONSTANT R10, desc[UR6][R10.64] ;  /* 0x000000060a0a7981 */ /* 0x000f22000c1e9900 */
[----:B--2---:R-:W-:Y:S01]  /*0530*/  IMAD.WIDE.U32 R20, R23, 0x4, R6 ;  /* 0x0000000417147825 */ /* 0x004fe200078e0006 */
[----:B-1----:R-:W-:-:S04]  /*0540*/  IADD3 R23, PT, PT, R0, R23, RZ ;  /* 0x0000001700177210 */ /* 0x002fc80007ffe0ff */
[----:B------:R-:W-:Y:S01]  /*0550*/  ISETP.GE.U32.AND P0, PT, R23, UR4, PT ;  /* 0x0000000417007c0c */ /* 0x000fe2000bf06070 */
[----:B------:R-:W-:Y:S05]  /*0560*/  YIELD ;  /* 0x0000000000007946 */ /* 0x000fea0003800000 */
[----:B---3-5:R-:W-:-:S04]  /*0570*/  FADD R27, -R15, R18 ;  /* 0x000000120f1b7221 */ /* 0x028fc80000000100 */
[----:B------:R-:W-:Y:S01]  /*0580*/  FMUL R27, R14, R27 ;  /* 0x0000001b0e1b7220 */ /* 0x000fe20000400000 */
[----:B----4-:R3:W-:Y:S01]  /*0590*/  REDG.E.ADD.F32.FTZ.RN.STRONG.GPU desc[UR6][R20.64], R25 ;  /* 0x00000019140079a6 */ /* 0x0107e2000c12f306 */
[----:B------:R-:W-:-:S04]  /*05a0*/  FMUL R22, R25, R10 ;  /* 0x0000000a19167220 */ /* 0x000fc80000400000 */
[----:B------:R-:W-:Y:S01]  /*05b0*/  FADD R17, R22, R17 ;  /* 0x0000001116117221 */ /* 0x000fe20000000000 */
[----:B------:R-:W-:Y:S01]  /*05c0*/  FFMA R16, R27, R22, R16 ;  /* 0x000000161b107223 */ /* 0x000fe20000000010 */
[----:B------:R-:W-:Y:S06]  /*05d0*/  @!P0 BRA `(.L_x_41) ;  /* 0xfffffffc00bc8947 */ /* 0x000fec000383ffff */
[----:B------:R-:W-:Y:S05]  /*05e0*/  BRA `(.L_x_34) ;  /* 0x0000000400dc7947 */ /* 0x000fea0003800000 */
.L_x_40:
[----:B------:R-:W0:Y:S01]  /*05f0*/  LDC.64 R6, c[0x0][0x390] ;  /* 0x0000e400ff067b82 */ /* 0x000e220000000a00 */
[----:B------:R-:W-:Y:S01]  /*0600*/  HFMA2 R17, -RZ, RZ, 0, 0 ;  /* 0x00000000ff117431 */ /* 0x000fe200000001ff */
[----:B------:R-:W-:-:S07]  /*0610*/  MOV R21, R13 ;  /* 0x0000000d00157202 */ /* 0x000fce0000000f00 */
.L_x_42:
[----:B------:R-:W-:-:S04]  /*0620*/  IMAD.WIDE.U32 R8, R21, 0x4, R2 ;  /* 0x0000000415087825 */ /* 0x000fc800078e0002 */
[C---:B--2---:R-:W-:Y:S02]  /*0630*/  IMAD.WIDE.U32 R10, R21.reuse, 0x4, R4 ;  /* 0x00000004150a7825 */ /* 0x044fe400078e0004 */
[----:B------:R-:W2:Y:S04]  /*0640*/  LDG.E.CONSTANT R8, desc[UR6][R8.64] ;  /* 0x0000000608087981 */ /* 0x000ea8000c1e9900 */
[----:B------:R-:W3:Y:S01]  /*0650*/  LDG.E.CONSTANT R10, desc[UR6][R10.64] ;  /* 0x000000060a0a7981 */ /* 0x000ee2000c1e9900 */
[----:B0-----:R-:W-:Y:S01]  /*0660*/  IMAD.WIDE.U32 R18, R21, 0x4, R6 ;  /* 0x0000000415127825 */ /* 0x001fe200078e0006 */
[----:B-1----:R-:W-:-:S04]  /*0670*/  IADD3 R21, PT, PT, R0, R21, RZ ;  /* 0x0000001500157210 */ /* 0x002fc80007ffe0ff */
[----:B------:R-:W-:Y:S01]  /*0680*/  ISETP.GE.U32.AND P0, PT, R21, UR4, PT ;  /* 0x0000000415007c0c */ /* 0x000fe2000bf06070 */
[----:B------:R-:W-:Y:S05]  /*0690*/  YIELD ;  /* 0x0000000000007946 */ /* 0x000fea0003800000 */
[----:B--2--5:R-:W-:-:S04]  /*06a0*/  FADD R23, -R15, R8 ;  /* 0x000000080f177221 */ /* 0x024fc80000000100 */
[----:B------:R-:W-:Y:S01]  /*06b0*/  FMUL R23, R14, R23 ;  /* 0x000000170e177220 */ /* 0x000fe20000400000 */
[----:B---3--:R2:W-:Y:S01]  /*06c0*/  REDG.E.ADD.F32.FTZ.RN.STRONG.GPU desc[UR6][R18.64], R10 ;  /* 0x0000000a120079a6 */ /* 0x0085e2000c12f306 */
[----:B------:R-:W-:Y:S02]  /*06d0*/  FADD R17, R10, R17 ;  /* 0x000000110a117221 */ /* 0x000fe40000000000 */
[----:B------:R-:W-:Y:S01]  /*06e0*/  FFMA R16, R23, R10, R16 ;  /* 0x0000000a17107223 */ /* 0x000fe20000000010 */
[----:B------:R-:W-:Y:S06]  /*06f0*/  @!P0 BRA `(.L_x_42) ;  /* 0xfffffffc00c88947 */ /* 0x000fec000383ffff */
[----:B------:R-:W-:Y:S05]  /*0700*/  BRA `(.L_x_34) ;  /* 0x0000000400947947 */ /* 0x000fea0003800000 */
.L_x_35:
        /* <DEDUP_REMOVED lines=12> */
.L_x_45:
[----:B------:R-:W-:-:S06]  /*07d0*/  IMAD.WIDE.U32 R22, R21, 0x4, R2 ;  /* 0x0000000415167825 */ /* 0x000fcc00078e0002 */
[----:B---3--:R-:W3:Y:S01]  /*07e0*/  LDG.E.CONSTANT R22, desc[UR6][R22.64] ;  /* 0x0000000616167981 */ /* 0x008ee2000c1e9900 */
[----:B------:R-:W-:-:S04]  /*07f0*/  IMAD.WIDE.U32 R24, R21, 0x4, R4 ;  /* 0x0000000415187825 */ /* 0x000fc800078e0004 */
[----:B0-----:R-:W-:Y:S02]  /*0800*/  IMAD.WIDE.U32 R10, R21, 0x4, R6 ;  /* 0x00000004150a7825 */ /* 0x001fe400078e0006 */
[----:B------:R-:W4:Y:S04]  /*0810*/  LDG.E.CONSTANT R24, desc[UR6][R24.64] ;  /* 0x0000000618187981 */ /* 0x000f28000c1e9900 */
[----:B------:R-:W4:Y:S01]  /*0820*/  LDG.E.CONSTANT R11, desc[UR6][R10.64] ;  /* 0x000000060a0b7981 */ /* 0x000f22000c1e9900 */
[----:B------:R-:W-:Y:S05]  /*0830*/  YIELD ;  /* 0x0000000000007946 */ /* 0x000fea0003800000 */
[----:B---3-5:R-:W-:-:S04]  /*0840*/  FADD R19, -R15, R22 ;  /* 0x000000160f137221 */ /* 0x028fc80000000100 */
[----:B------:R-:W-:Y:S01]  /*0850*/  FMUL R27, R14, R19 ;  /* 0x000000130e1b7220 */ /* 0x000fe20000400000 */
[----:B--2---:R-:W-:Y:S01]  /*0860*/  IMAD.WIDE.U32 R18, R21, 0x4, R8 ;  /* 0x0000000415127825 */ /* 0x004fe200078e0008 */
[----:B-1----:R-:W-:-:S04]  /*0870*/  IADD3 R21, PT, PT, R0, R21, RZ ;  /* 0x0000001500157210 */ /* 0x002fc80007ffe0ff */
[----:B------:R-:W-:Y:S01]  /*0880*/  ISETP.GE.U32.AND P0, PT, R21, UR4, PT ;  /* 0x0000000415007c0c */ /* 0x000fe2000bf06070 */
[----:B----4-:R-:W-:Y:S01]  /*0890*/  FMUL R29, R27, R24 ;  /* 0x000000181b1d7220 */ /* 0x010fe20000400000 */
[----:B------:R-:W-:-:S04]  /*08a0*/  FMUL R24, R24, R11 ;  /* 0x0000000b18187220 */ /* 0x000fc80000400000 */
[----:B------:R3:W-:Y:S01]  /*08b0*/  REDG.E.ADD.F32.FTZ.RN.STRONG.GPU desc[UR6][R18.64], R29 ;  /* 0x0000001d120079a6 */ /* 0x0007e2000c12f306 */
[----:B------:R-:W-:Y:S01]  /*08c0*/  FADD R17, R24, R17 ;  /* 0x0000001118117221 */ /* 0x000fe20000000000 */
[----:B------:R-:W-:-:S05]  /*08d0*/  FFMA R16, R27, R24, R16 ;  /* 0x000000181b107223 */ /* 0x000fca0000000010 */
[----:B------:R-:W-:Y:S05]  /*08e0*/  @!P0 BRA `(.L_x_45) ;  /* 0xfffffffc00b88947 */ /* 0x000fea000383ffff */
[----:B------:R-:W-:Y:S05]  /*08f0*/  BRA `(.L_x_34) ;  /* 0x0000000400187947 */ /* 0x000fea0003800000 */
.L_x_44:
[----:B------:R-:W0:Y:S01]  /*0900*/  LDC.64 R6, c[0x0][0x388] ;  /* 0x0000e200ff067b82 */ /* 0x000e220000000a00 */
[----:B------:R-:W-:Y:S01]  /*0910*/  HFMA2 R17, -RZ, RZ, 0, 0 ;  /* 0x00000000ff117431 */ /* 0x000fe200000001ff */
[----:B------:R-:W-:-:S07]  /*0920*/  MOV R21, R13 ;  /* 0x0000000d00157202 */ /* 0x000fce0000000f00 */
.L_x_46:
[----:B------:R-:W-:-:S06]  /*0930*/  IMAD.WIDE.U32 R10, R21, 0x4, R2 ;  /* 0x00000004150a7825 */ /* 0x000fcc00078e0002 */
[----:B--2---:R-:W2:Y:S01]  /*0940*/  LDG.E.CONSTANT R10, desc[UR6][R10.64] ;  /* 0x000000060a0a7981 */ /* 0x004ea2000c1e9900 */
[----:B------:R-:W-:-:S06]  /*0950*/  IMAD.WIDE.U32 R18, R21, 0x4, R4 ;  /* 0x0000000415127825 */ /* 0x000fcc00078e0004 */
[----:B------:R-:W3:Y:S01]  /*0960*/  LDG.E.CONSTANT R18, desc[UR6][R18.64] ;  /* 0x0000000612127981 */ /* 0x000ee2000c1e9900 */
[----:B------:R-:W-:Y:S05]  /*0970*/  YIELD ;  /* 0x0000000000007946 */ /* 0x000fea0003800000 */
[----:B--2--5:R-:W-:-:S04]  /*0980*/  FADD R9, -R15, R10 ;  /* 0x0000000a0f097221 */ /* 0x024fc80000000100 */
[----:B------:R-:W-:Y:S01]  /*0990*/  FMUL R20, R14, R9 ;  /* 0x000000090e147220 */ /* 0x000fe20000400000 */
[----:B0-----:R-:W-:Y:S01]  /*09a0*/  IMAD.WIDE.U32 R8, R21, 0x4, R6 ;  /* 0x0000000415087825 */ /* 0x001fe200078e0006 */
[----:B-1----:R-:W-:-:S03]  /*09b0*/  IADD3 R21, PT, PT, R0, R21, RZ ;  /* 0x0000001500157210 */ /* 0x002fc60007ffe0ff */
[----:B---3--:R-:W-:Y:S01]  /*09c0*/  FMUL R23, R20, R18 ;  /* 0x0000001214177220 */ /* 0x008fe20000400000 */
[----:B------:R-:W-:-:S04]  /*09d0*/  ISETP.GE.U32.AND P0, PT, R21, UR4, PT ;  /* 0x0000000415007c0c */ /* 0x000fc8000bf06070 */
[----:B------:R2:W-:Y:S01]  /*09e0*/  REDG.E.ADD.F32.FTZ.RN.STRONG.GPU desc[UR6][R8.64], R23 ;  /* 0x00000017080079a6 */ /* 0x0005e2000c12f306 */
[----:B------:R-:W-:Y:S01]  /*09f0*/  FADD R17, R18, R17 ;  /* 0x0000001112117221 */ /* 0x000fe20000000000 */
[----:B------:R-:W-:-:S07]  /*0a00*/  FADD R16, R23, R16 ;  /* 0x0000001017107221 */ /* 0x000fce0000000000 */
[----:B------:R-:W-:Y:S05]  /*0a10*/  @!P0 BRA `(.L_x_46) ;  /* 0xfffffffc00c48947 */ /* 0x000fea000383ffff */
[----:B------:R-:W-:Y:S05]  /*0a20*/  BRA `(.L_x_34) ;  /* 0x0000000000cc7947 */ /* 0x000fea0003800000 */
.L_x_43:
[----:B------:R-:W0:Y:S02]  /*0a30*/  LDCU.64 UR8, c[0x0][0x3a8] ;  /* 0x00007500ff0877ac */ /* 0x000e240008000a00 */
[----:B0-----:R-:W-:-:S04]  /*0a40*/  UISETP.NE.U32.AND UP0, UPT, UR8, URZ, UPT ;  /* 0x000000ff0800728c */ /* 0x001fc8000bf05070 */
[----:B------:R-:W-:-:S09]  /*0a50*/  UISETP.NE.AND.EX UP0, UPT, UR9, URZ, UPT, UP0 ;  /* 0x000000ff0900728c */ /* 0x000fd2000bf05300 */
[----:B------:R-:W-:Y:S05]  /*0a60*/  BRA.U !UP0, `(.L_x_47) ;  /* 0x0000000108687547 */ /* 0x000fea000b800000 */
[----:B------:R-:W0:Y:S01]  /*0a70*/  LDC.64 R6, c[0x0][0x3a8] ;  /* 0x0000ea00ff067b82 */ /* 0x000e220000000a00 */
[----:B------:R-:W-:Y:S01]  /*0a80*/  HFMA2 R17, -RZ, RZ, 0, 0 ;  /* 0x00000000ff117431 */ /* 0x000fe200000001ff */
[----:B------:R-:W-:-:S06]  /*0a90*/  MOV R25, R13 ;  /* 0x0000000d00197202 */ /* 0x000fcc0000000f00 */
[----:B------:R-:W2:Y:S08]  /*0aa0*/  LDC.64 R8, c[0x0][0x390] ;  /* 0x0000e400ff087b82 */ /* 0x000eb00000000a00 */
[----:B------:R-:W3:Y:S02]  /*0ab0*/  LDC.64 R10, c[0x0][0x388] ;  /* 0x0000e200ff0a7b82 */ /* 0x000ee40000000a00 */
.L_x_48:
[----:B------:R-:W-:-:S06]  /*0ac0*/  IMAD.WIDE.U32 R28, R25, 0x4, R2 ;  /* 0x00000004191c7825 */ /* 0x000fcc00078e0002 */
[----:B----4-:R-:W4:Y:S01]  /*0ad0*/  LDG.E.CONSTANT R28, desc[UR6][R28.64] ;  /* 0x000000061c1c7981 */ /* 0x010f22000c1e9900 */
[----:B------:R-:W-:-:S04]  /*0ae0*/  IMAD.WIDE.U32 R26, R25, 0x4, R4 ;  /* 0x00000004191a7825 */ /* 0x000fc800078e0004 */
[C---:B0-----:R-:W-:Y:S02]  /*0af0*/  IMAD.WIDE.U32 R22, R25.reuse, 0x4, R6 ;  /* 0x0000000419167825 */ /* 0x041fe400078e0006 */
[----:B------:R-:W3:Y:S04]  /*0b00*/  LDG.E.CONSTANT R27, desc[UR6][R26.64] ;  /* 0x000000061a1b7981 */ /* 0x000ee8000c1e9900 */
[----:B------:R0:W3:Y:S01]  /*0b10*/  LDG.E.CONSTANT R22, desc[UR6][R22.64] ;  /* 0x0000000616167981 */ /* 0x0000e2000c1e9900 */
[----:B--2---:R-:W-:Y:S01]  /*0b20*/  IMAD.WIDE.U32 R20, R25, 0x4, R8 ;  /* 0x0000000419147825 */ /* 0x004fe200078e0008 */
[----:B------:R-:W-:Y:S05]  /*0b30*/  YIELD ;  /* 0x0000000000007946 */ /* 0x000fea0003800000 */
[----:B----45:R-:W-:-:S04]  /*0b40*/  FADD R19, -R15, R28 ;  /* 0x0000001c0f137221 */ /* 0x030fc80000000100 */
[----:B------:R-:W-:Y:S01]  /*0b50*/  FMUL R24, R14, R19 ;  /* 0x000000130e187220 */ /* 0x000fe20000400000 */
[----:B---3--:R-:W-:Y:S01]  /*0b60*/  IMAD.WIDE.U32 R18, R25, 0x4, R10 ;  /* 0x0000000419127825 */ /* 0x008fe200078e000a */
[----:B-1----:R-:W-:-:S04]  /*0b70*/  IADD3 R25, PT, PT, R0, R25, RZ ;  /* 0x0000001900197210 */ /* 0x002fc80007ffe0ff */
[----:B------:R-:W-:Y:S01]  /*0b80*/  ISETP.GE.U32.AND P0, PT, R25, UR4, PT ;  /* 0x0000000419007c0c */ /* 0x000fe2000bf06070 */
[----:B0-----:R-:W-:Y:S01]  /*0b90*/  FMUL R23, R24, R27 ;  /* 0x0000001b18177220 */ /* 0x001fe20000400000 */
[----:B------:R-:W-:-:S04]  /*0ba0*/  FMUL R29, R27, R22 ;  /* 0x000000161b1d7220 */ /* 0x000fc80000400000 */
[----:B------:R4:W-:Y:S01]  /*0bb0*/  REDG.E.ADD.F32.FTZ.RN.STRONG.GPU desc[UR6][R18.64], R23 ;  /* 0x00000017120079a6 */ /* 0x0009e2000c12f306 */
[----:B------:R-:W-:-:S03]  /*0bc0*/  FADD R17, R29, R17 ;  /* 0x000000111d117221 */ /* 0x000fc60000000000 */
[----:B------:R4:W-:Y:S01]  /*0bd0*/  REDG.E.ADD.F32.FTZ.RN.STRONG.GPU desc[UR6][R20.64], R27 ;  /* 0x0000001b140079a6 */ /* 0x0009e2000c12f306 */
[----:B------:R-:W-:Y:S02]  /*0be0*/  FFMA R16, R24, R29, R16 ;  /* 0x0000001d18107223 */ /* 0x000fe40000000010 */
[----:B------:R-:W-:Y:S05]  /*0bf0*/  @!P0 BRA `(.L_x_48) ;  /* 0xfffffffc00b08947 */ /* 0x000fea000383ffff */
[----:B------:R-:W-:Y:S05]  /*0c00*/  BRA `(.L_x_34) ;  /* 0x0000000000547947 */ /* 0x000fea0003800000 */
.L_x_47:
[----:B------:R-:W0:Y:S01]  /*0c10*/  LDC.64 R6, c[0x0][0x390] ;  /* 0x0000e400ff067b82 */ /* 0x000e220000000a00 */
[----:B------:R-:W-:Y:S01]  /*0c20*/  HFMA2 R17, -RZ, RZ, 0, 0 ;  /* 0x00000000ff117431 */ /* 0x000fe200000001ff */
[----:B------:R-:W-:-:S06]  /*0c30*/  MOV R25, R13 ;  /* 0x0000000d00197202 */ /* 0x000fcc0000000f00 */
[----:B------:R-:W2:Y:S02]  /*0c40*/  LDC.64 R8, c[0x0][0x388] ;  /* 0x0000e200ff087b82 */ /* 0x000ea40000000a00 */
.L_x_49:
[----:B------:R-:W-:-:S06]  /*0c50*/  IMAD.WIDE.U32 R20, R25, 0x4, R2 ;  /* 0x0000000419147825 */ /* 0x000fcc00078e0002 */
[----:B---3--:R-:W3:Y:S01]  /*0c60*/  LDG.E.CONSTANT R20, desc[UR6][R20.64] ;  /* 0x0000000614147981 */ /* 0x008ee2000c1e9900 */
[----:B------:R-:W-:-:S06]  /*0c70*/  IMAD.WIDE.U32 R22, R25, 0x4, R4 ;  /* 0x0000000419167825 */ /* 0x000fcc00078e0004 */
[----:B------:R-:W4:Y:S01]  /*0c80*/  LDG.E.CONSTANT R23, desc[UR6][R22.64] ;  /* 0x0000000616177981 */ /* 0x000f22000c1e9900 */
[----:B0-----:R-:W-:Y:S01]  /*0c90*/  IMAD.WIDE.U32 R18, R25, 0x4, R6 ;  /* 0x0000000419127825 */ /* 0x001fe200078e0006 */
[----:B------:R-:W-:Y:S05]  /*0ca0*/  YIELD ;  /* 0x0000000000007946 */ /* 0x000fea0003800000 */
[----:B---3-5:R-:W-:-:S04]  /*0cb0*/  FADD R11, -R15, R20 ;  /* 0x000000140f0b7221 */ /* 0x028fc80000000100 */
[----:B------:R-:W-:Y:S01]  /*0cc0*/  FMUL R24, R14, R11 ;  /* 0x0000000b0e187220 */ /* 0x000fe20000400000 */
[----:B--2---:R-:W-:Y:S01]  /*0cd0*/  IMAD.WIDE.U32 R10, R25, 0x4, R8 ;  /* 0x00000004190a7825 */ /* 0x004fe200078e0008 */
[----:B-1----:R-:W-:-:S03]  /*0ce0*/  IADD3 R25, PT, PT, R0, R25, RZ ;  /* 0x0000001900197210 */ /* 0x002fc60007ffe0ff */
[----:B----4-:R-:W-:Y:S01]  /*0cf0*/  FMUL R27, R24, R23 ;  /* 0x00000017181b7220 */ /* 0x010fe20000400000 */
[----:B------:R-:W-:-:S04]  /*0d00*/  ISETP.GE.U32.AND P0, PT, R25, UR4, PT ;  /* 0x0000000419007c0c */ /* 0x000fc8000bf06070 */
[----:B------:R3:W-:Y:S01]  /*0d10*/  REDG.E.ADD.F32.FTZ.RN.STRONG.GPU desc[UR6][R10.64], R27 ;  /* 0x0000001b0a0079a6 */ /* 0x0007e2000c12f306 */
[----:B------:R-:W-:-:S03]  /*0d20*/  FADD R17, R23, R17 ;  /* 0x0000001117117221 */ /* 0x000fc60000000000 */
[----:B------:R3:W-:Y:S01]  /*0d30*/  REDG.E.ADD.F32.FTZ.RN.STRONG.GPU desc[UR6][R18.64], R23 ;  /* 0x00000017120079a6 */ /* 0x0007e2000c12f306 */
[----:B------:R-:W-:-:S04]  /*0d40*/  FADD R16, R27, R16 ;  /* 0x000000101b107221 */ /* 0x000fc80000000000 */
[----:B------:R-:W-:Y:S05]  /*0d50*/  @!P0 BRA `(.L_x_49) ;  /* 0xfffffffc00bc8947 */ /* 0x000fea000383ffff */
.L_x_34:
[----:B------:R-:W-:Y:S05]  /*0d60*/  BSYNC B0 ;  /* 0x0000000000007941 */ /* 0x000fea0003800000 */
.L_x_33:
[----:B------:R-:W-:-:S03]  /*0d70*/  UMOV UR5, 0xffffffff ;  /* 0xffffffff00057882 */ /* 0x000fc60000000000 */
[----:B------:R-:W-:Y:S05]  /*0d80*/  BRA.DIV UR5, `(.L_x_50) ;  /* 0x0000000605a87947 */ /* 0x000fea000b800000 */
[----:B--2---:R-:W0:Y:S04]  /*0d90*/  SHFL.DOWN PT, R8, R17, 0x10, 0x1f ;  /* 0x0a001f0011087f89 */ /* 0x004e2800000e0000 */
[----:B---3--:R-:W1:Y:S01]  /*0da0*/  SHFL.DOWN PT, R11, R16, 0x10, 0x1f ;  /* 0x0a001f00100b7f89 */ /* 0x008e6200000e0000 */
[----:B0-----:R-:W-:Y:S01]  /*0db0*/  FADD R8, R8, R17 ;  /* 0x0000001108087221 */ /* 0x001fe20000000000 */
[----:B-1----:R-:W-:-:S04]  /*0dc0*/  FADD R11, R11, R16 ;  /* 0x000000100b0b7221 */ /* 0x002fc80000000000 */
[----:B----4-:R-:W0:Y:S04]  /*0dd0*/  SHFL.DOWN PT, R19, R8, 0x8, 0x1f ;  /* 0x09001f0008137f89 */ /* 0x010e2800000e0000 */
[----:B------:R-:W1:Y:S01]  /*0de0*/  SHFL.DOWN PT, R10, R11, 0x8, 0x1f ;  /* 0x09001f000b0a7f89 */ /* 0x000e6200000e0000 */
[----:B0-----:R-:W-:Y:S01]  /*0df0*/  FADD R19, R8, R19 ;  /* 0x0000001308137221 */ /* 0x001fe20000000000 */
[----:B-1----:R-:W-:-:S04]  /*0e00*/  FADD R10, R11, R10 ;  /* 0x0000000a0b0a7221 */ /* 0x002fc80000000000 */
[----:B------:R-:W0:Y:S04]  /*0e10*/  SHFL.DOWN PT, R18, R19, 0x4, 0x1f ;  /* 0x08801f0013127f89 */ /* 0x000e2800000e0000 */
        /* <DEDUP_REMOVED lines=8> */
[----:B------:R1:W2:Y:S02]  /*0ea0*/  SHFL.DOWN PT, R11, R16, 0x1, 0x1f ;  /* 0x08201f00100b7f89 */ /* 0x0002a400000e0000 */
[----:B01----:R-:W-:-:S07]  /*0eb0*/  FADD R19, R17, R8 ;  /* 0x0000000811137221 */ /* 0x003fce0000000000 */
.L_x_70:
[----:B------:R-:W-:Y:S01]  /*0ec0*/  LOP3.LUT P0, RZ, R13, 0x1f, RZ, 0xc0, !PT ;  /* 0x0000001f0dff7812 */ /* 0x000fe2000780c0ff */
[----:B--2---:R-:W-:-:S12]  /*0ed0*/  FADD R11, R16, R11 ;  /* 0x0000000b100b7221 */ /* 0x004fd80000000000 */
[----:B------:R-:W-:Y:S05]  /*0ee0*/  @P0 BRA `(.L_x_51) ;  /* 0x00000000003c0947 */ /* 0x000fea0003800000 */
[----:B------:R-:W0:Y:S01]  /*0ef0*/  S2R R7, SR_CgaCtaId ;  /* 0x0000000000077919 */ /* 0x000e220000008800 */
[----:B------:R-:W-:Y:S01]  /*0f00*/  MOV R0, 0x400 ;  /* 0x0000040000007802 */ /* 0x000fe20000000f00 */
[----:B------:R-:W-:Y:S03]  /*0f10*/  BSSY.RECONVERGENT B0, `(.L_x_52) ;  /* 0x0000006000007945 */ /* 0x000fe60003800200 */
[----:B0-----:R-:W-:-:S07]  /*0f20*/  LEA R6, R7, R0, 0x18 ;  /* 0x0000000007067211 */ /* 0x001fce00078ec0ff */
.L_x_53:
[----:B------:R-:W0:Y:S02]  /*0f30*/  LDS R8, [R6] ;  /* 0x0000000006087984 */ /* 0x000e240000000800 */
[----:B0-----:R-:W-:-:S05]  /*0f40*/  FADD R9, R19, R8 ;  /* 0x0000000813097221 */ /* 0x001fca0000000000 */
[----:B------:R-:W0:Y:S02]  /*0f50*/  ATOMS.CAST.SPIN P0, [R6], R8, R9 ;  /* 0x000000080600758d */ /* 0x000e240001800009 */
[----:B0-----:R-:W-:Y:S05]  /*0f60*/  @!P0 BRA `(.L_x_53) ;  /* 0xfffffffc00f08947 */ /* 0x001fea000383ffff */
[----:B------:R-:W-:Y:S05]  /*0f70*/  BSYNC.RECONVERGENT B0 ;  /* 0x0000000000007941 */ /* 0x000fea0003800200 */
.L_x_52:
[----:B------:R-:W-:-:S04]  /*0f80*/  IADD3 R0, PT, PT, R0, 0x4, RZ ;  /* 0x0000000400007810 */ /* 0x000fc80007ffe0ff */
[----:B------:R-:W-:-:S07]  /*0f90*/  LEA R0, R7, R0, 0x18 ;  /* 0x0000000007007211 */ /* 0x000fce00078ec0ff */
.L_x_54:
[----:B------:R-:W0:Y:S02]  /*0fa0*/  LDS R6, [R0] ;  /* 0x0000000000067984 */ /* 0x000e240000000800 */
[----:B0-----:R-:W-:-:S05]  /*0fb0*/  FADD R7, R11, R6 ;  /* 0x000000060b077221 */ /* 0x001fca0000000000 */
[----:B------:R-:W0:Y:S02]  /*0fc0*/  ATOMS.CAST.SPIN P0, [R0], R6, R7 ;  /* 0x000000060000758d */ /* 0x000e240001800007 */
[----:B0-----:R-:W-:Y:S05]  /*0fd0*/  @!P0 BRA `(.L_x_54) ;  /* 0xfffffffc00f08947 */ /* 0x001fea000383ffff */
.L_x_51:
[----:B------:R-:W-:Y:S05]  /*0fe0*/  WARPSYNC.ALL ;  /* 0x0000000000007948 */ /* 0x000fea0003800000 */
[----:B------:R-:W-:Y:S02]  /*0ff0*/  ISETP.GE.U32.AND P3, PT, R13, UR4, PT ;  /* 0x000000040d007c0c */ /* 0x000fe4000bf66070 */
[----:B------:R-:W-:Y:S01]  /*1000*/  I2FP.F32.U32 R0, UR4 ;  /* 0x0000000400007c45 */ /* 0x000fe20008201000 */
[----:B------:R-:W-:Y:S03]  /*1010*/  BAR.SYNC.DEFER_BLOCKING 0x0 ;  /* 0x0000000000007b1d */ /* 0x000fe60000010000 */
[----:B------:R-:W-:-:S04]  /*1020*/  IADD3 R6, PT, PT, R0, 0x1800000, RZ ;  /* 0x0180000000067810 */ /* 0x000fc80007ffe0ff */
[----:B------:R-:W-:-:S04]  /*1030*/  LOP3.LUT R6, R6, 0x7f800000, RZ, 0xc0, !PT ;  /* 0x7f80000006067812 */ /* 0x000fc800078ec0ff */
[----:B------:R-:W-:-:S13]  /*1040*/  ISETP.GT.U32.AND P0, PT, R6, 0x1ffffff, PT ;  /* 0x01ffffff0600780c */ /* 0x000fda0003f04070 */
[----:B------:R-:W-:Y:S05]  /*1050*/  @P0 BRA `(.L_x_55) ;  /* 0x00000000000c0947 */ /* 0x000fea0003800000 */
[----:B------:R-:W-:-:S07]  /*1060*/  MOV R6, 0x1080 ;  /* 0x0000108000067802 */ /* 0x000fce0000000f00 */
[----:B-----5:R-:W-:Y:S05]  /*1070*/  CALL.REL.NOINC `($__internal_1_$__cuda_sm20_rcp_rn_f32_slowpath) ;  /* 0x00000008000c7944 */ /* 0x020fea0003c00000 */
[----:B------:R-:W-:Y:S05]  /*1080*/  BRA `(.L_x_56) ;  /* 0x0000000000107947 */ /* 0x000fea0003800000 */
.L_x_55:
[----:B------:R-:W0:Y:S02]  /*1090*/  MUFU.RCP R7, R0 ;  /* 0x0000000000077308 */ /* 0x000e240000001000 */
[----:B0-----:R-:W-:-:S04]  /*10a0*/  FFMA R6, R0, R7, -1 ;  /* 0xbf80000000067423 */ /* 0x001fc80000000007 */
[----:B------:R-:W-:-:S04]  /*10b0*/  FADD.FTZ R6, -R6, -RZ ;  /* 0x800000ff06067221 */ /* 0x000fc80000010100 */
[----:B------:R-:W-:-:S07]  /*10c0*/  FFMA R0, R7, R6, R7 ;  /* 0x0000000607007223 */ /* 0x000fce0000000007 */
.L_x_56:
[----:B------:R-:W-:Y:S05]  /*10d0*/  @P3 EXIT ;  /* 0x000000000000394d */ /* 0x000fea0003800000 */
[----:B------:R-:W0:Y:S01]  /*10e0*/  LDCU.64 UR10, c[0x0][0x3a8] ;  /* 0x00007500ff0a77ac */ /* 0x000e220008000a00 */
[----:B------:R-:W1:Y:S01]  /*10f0*/  S2UR UR5, SR_CgaCtaId ;  /* 0x00000000000579c3 */ /* 0x000e620000008800 */
[----:B------:R-:W-:Y:S01]  /*1100*/  UMOV UR4, 0x400 ;  /* 0x0000040000047882 */ /* 0x000fe20000000000 */
[----:B------:R-:W2:Y:S06]  /*1110*/  LDCU UR14, c[0x0][0x3c4] ;  /* 0x00007880ff0e77ac */ /* 0x000eac0008000800 */
[----:B------:R-:W3:Y:S01]  /*1120*/  LDC.64 R8, c[0x0][0x3a8] ;  /* 0x0000ea00ff087b82 */ /* 0x000ee20000000a00 */
[----:B------:R-:W4:Y:S01]  /*1130*/  LDCU.64 UR8, c[0x0][0x380] ;  /* 0x00007000ff0877ac */ /* 0x000f220008000a00 */
[----:B------:R-:W2:Y:S01]  /*1140*/  LDCU.64 UR12, c[0x0][0x380] ;  /* 0x00007000ff0c77ac */ /* 0x000ea20008000a00 */
[----:B0-----:R-:W-:-:S04]  /*1150*/  UISETP.NE.U32.AND UP0, UPT, UR10, URZ, UPT ;  /* 0x000000ff0a00728c */ /* 0x001fc8000bf05070 */
[----:B------:R-:W-:Y:S02]  /*1160*/  UISETP.NE.AND.EX UP0, UPT, UR11, URZ, UPT, UP0 ;  /* 0x000000ff0b00728c */ /* 0x000fe4000bf05300 */
[----:B-1----:R-:W-:Y:S01]  /*1170*/  ULEA UR4, UR5, UR4, 0x18 ;  /* 0x0000000405047291 */ /* 0x002fe2000f8ec0ff */
[----:B------:R-:W0:Y:S08]  /*1180*/  LDCU UR5, c[0x0][0x3c4] ;  /* 0x00007880ff0577ac */ /* 0x000e300008000800 */
[----:B------:R-:W1:Y:S02]  /*1190*/  LDS.64 R6, [UR4] ;  /* 0x00000004ff067984 */ /* 0x000e640008000a00 */
[----:B------:R-:W0:Y:S01]  /*11a0*/  LDCU UR4, c[0x0][0x360] ;  /* 0x00006c00ff0477ac */ /* 0x000e220008000800 */
[----:B--2-4-:R-:W-:Y:S05]  /*11b0*/  BRA.U !UP0, `(.L_x_57) ;  /* 0x0000000108547547 */ /* 0x014fea000b800000 */
.L_x_58:
[----:B--2---:R-:W-:-:S06]  /*11c0*/  IMAD.WIDE.U32 R10, R13, 0x4, R2 ;  /* 0x000000040d0a7825 */ /* 0x004fcc00078e0002 */
[----:B------:R-:W2:Y:S01]  /*11d0*/  LDG.E.CONSTANT R10, desc[UR6][R10.64] ;  /* 0x000000060a0a7981 */ /* 0x000ea2000c1e9900 */
[----:B------:R-:W-:-:S04]  /*11e0*/  IMAD.WIDE.U32 R16, R13, 0x4, R4 ;  /* 0x000000040d107825 */ /* 0x000fc800078e0004 */
[C---:B---3--:R-:W-:Y:S02]  /*11f0*/  IMAD.WIDE.U32 R18, R13.reuse, 0x4, R8 ;  /* 0x000000040d127825 */ /* 0x048fe400078e0008 */
[----:B------:R-:W3:Y:S04]  /*1200*/  LDG.E.CONSTANT R16, desc[UR6][R16.64] ;  /* 0x0000000610107981 */ /* 0x000ee8000c1e9900 */
[----:B------:R-:W3:Y:S01]  /*1210*/  LDG.E.CONSTANT R19, desc[UR6][R18.64] ;  /* 0x0000000612137981 */ /* 0x000ee2000c1e9900 */
[----:B------:R-:W-:Y:S02]  /*1220*/  IADD3 R20, P0, PT, R12, R13, RZ ;  /* 0x0000000d0c147210 */ /* 0x000fe40007f1e0ff */
[----:B0-----:R-:W-:Y:S02]  /*1230*/  IADD3 R13, PT, PT, R13, UR4, RZ ;  /* 0x000000040d0d7c10 */ /* 0x001fe4000fffe0ff */
[----:B------:R-:W-:Y:S01]  /*1240*/  IADD3.X R23, PT, PT, RZ, RZ, RZ, P0, !PT ;  /* 0x000000ffff177210 */ /* 0x000fe200007fe4ff */
[----:B--2--5:R-:W-:Y:S01]  /*1250*/  FADD R21, -R15, R10 ;  /* 0x0000000a0f157221 */ /* 0x024fe20000000100 */
[----:B------:R-:W-:-:S03]  /*1260*/  LEA R10, P0, R20, UR8, 0x2 ;  /* 0x00000008140a7c11 */ /* 0x000fc6000f8010ff */
[----:B------:R-:W-:Y:S01]  /*1270*/  FMUL R21, R14, R21 ;  /* 0x000000150e157220 */ /* 0x000fe20000400000 */
[----:B------:R-:W-:Y:S02]  /*1280*/  LEA.HI.X R11, R20, UR9, R23, 0x2, P0 ;  /* 0x00000009140b7c11 */ /* 0x000fe400080f1417 */
[----:B------:R-:W-:Y:S01]  /*1290*/  ISETP.GE.U32.AND P0, PT, R13, UR5, PT ;  /* 0x000000050d007c0c */ /* 0x000fe2000bf06070 */
[----:B-1----:R-:W-:-:S04]  /*12a0*/  FFMA R21, R21, R7, R6 ;  /* 0x0000000715157223 */ /* 0x002fc80000000006 */
[----:B------:R-:W-:-:S04]  /*12b0*/  FMUL R21, R21, R0 ;  /* 0x0000000015157220 */ /* 0x000fc80000400000 */
[----:B---3--:R-:W-:-:S04]  /*12c0*/  FFMA R21, R16, R19, -R21 ;  /* 0x0000001310157223 */ /* 0x008fc80000000815 */
[----:B------:R-:W-:-:S05]  /*12d0*/  FMUL R21, R14, R21 ;  /* 0x000000150e157220 */ /* 0x000fca0000400000 */
[----:B------:R2:W-:Y:S01]  /*12e0*/  STG.E desc[UR6][R10.64], R21 ;  /* 0x000000150a007986 */ /* 0x0005e2000c101906 */
[----:B------:R-:W-:Y:S05]  /*12f0*/  @!P0 BRA `(.L_x_58) ;  /* 0xfffffffc00b08947 */ /* 0x000fea000383ffff */
[----:B------:R-:W-:Y:S05]  /*1300*/  EXIT ;  /* 0x000000000000794d */ /* 0x000fea0003800000 */
.L_x_57:
[----:B------:R-:W-:-:S06]  /*1310*/  IMAD.WIDE.U32 R10, R13, 0x4, R2 ;  /* 0x000000040d0a7825 */ /* 0x000fcc00078e0002 */
[----:B------:R-:W3:Y:S01]  /*1320*/  LDG.E.CONSTANT R10, desc[UR6][R10.64] ;  /* 0x000000060a0a7981 */ /* 0x000ee2000c1e9900 */
[----:B------:R-:W-:-:S06]  /*1330*/  IMAD.WIDE.U32 R16, R13, 0x4, R4 ;  /* 0x000000040d107825 */ /* 0x000fcc00078e0004 */
[----:B--2---:R-:W2:Y:S01]  /*1340*/  LDG.E.CONSTANT R17, desc[UR6][R16.64] ;  /* 0x0000000610117981 */ /* 0x004ea2000c1e9900 */
[----:B------:R-:W-:Y:S02]  /*1350*/  IADD3 R20, P0, PT, R12, R13, RZ ;  /* 0x0000000d0c147210 */ /* 0x000fe40007f1e0ff */
[----:B0-----:R-:W-:Y:S01]  /*1360*/  IADD3 R13, PT, PT, R13, UR4, RZ ;  /* 0x000000040d0d7c10 */ /* 0x001fe2000fffe0ff */
[----:B---3-5:R-:W-:-:S04]  /*1370*/  FADD R9, -R15, R10 ;  /* 0x0000000a0f097221 */ /* 0x028fc80000000100 */
[----:B------:R-:W-:-:S04]  /*1380*/  FMUL R9, R14, R9 ;  /* 0x000000090e097220 */ /* 0x000fc80000400000 */
[----:B-1----:R-:W-:Y:S01]  /*1390*/  FFMA R18, R9, R7, R6 ;  /* 0x0000000709127223 */ /* 0x002fe20000000006 */
[----:B------:R-:W-:Y:S02]  /*13a0*/  IADD3.X R9, PT, PT, RZ, RZ, RZ, P0, !PT ;  /* 0x000000ffff097210 */ /* 0x000fe400007fe4ff */
[----:B------:R-:W-:Y:S01]  /*13b0*/  LEA R8, P0, R20, UR12, 0x2 ;  /* 0x0000000c14087c11 */ /* 0x000fe2000f8010ff */
[----:B--2---:R-:W-:-:S03]  /*13c0*/  FFMA R19, R18, -R0, R17 ;  /* 0x8000000012137223 */ /* 0x004fc60000000011 */
[----:B------:R-:W-:Y:S01]  /*13d0*/  LEA.HI.X R9, R20, UR13, R9, 0x2, P0 ;  /* 0x0000000d14097c11 */ /* 0x000fe200080f1409 */
[----:B------:R-:W-:Y:S01]  /*13e0*/  FMUL R19, R14, R19 ;  /* 0x000000130e137220 */ /* 0x000fe20000400000 */
[----:B------:R-:W-:-:S04]  /*13f0*/  ISETP.GE.U32.AND P0, PT, R13, UR14, PT ;  /* 0x0000000e0d007c0c */ /* 0x000fc8000bf06070 */
[----:B------:R2:W-:Y:S09]  /*1400*/  STG.E desc[UR6][R8.64], R19 ;  /* 0x0000001308007986 */ /* 0x0005f2000c101906 */
[----:B------:R-:W-:Y:S05]  /*1410*/  @!P0 BRA `(.L_x_57) ;  /* 0xfffffffc00bc8947 */ /* 0x000fea000383ffff */
[----:B------:R-:W-:Y:S05]  /*1420*/  EXIT ;  /* 0x000000000000794d */ /* 0x000fea0003800000 */
.L_x_50:
[----:B------:R-:W-:Y:S01]  /*1430*/  HFMA2 R6, -RZ, RZ, 0, 9.5367431640625e-07 ;  /* 0x00000010ff067431 */ /* 0x000fe200000001ff */
[----:B------:R-:W-:Y:S01]  /*1440*/  BSSY B0, `(.L_x_59) ;  /* 0x0000007000007945 */ /* 0x000fe20003800000 */
[----:B--2---:R-:W-:Y:S02]  /*1450*/  MOV R9, R17 ;  /* 0x0000001100097202 */ /* 0x004fe40000000f00 */
[----:B------:R-:W-:Y:S02]  /*1460*/  MOV R7, 0x1f ;  /* 0x0000001f00077802 */ /* 0x000fe40000000f00 */
[----:B------:R-:W-:-:S07]  /*1470*/  MOV R0, 0xffffffff ;  /* 0xffffffff00007802 */ /* 0x000fce0000000f00 */
[----:B---345:R-:W-:Y:S05]  /*1480*/  WARPSYNC.COLLECTIVE R0, `(.L_x_60) ;  /* 0x0000000000087348 */ /* 0x038fea0003c00000 */
[----:B---34-:R0:W1:Y:S02]  /*1490*/  SHFL.DOWN P0, R20, R9, R6, R7 ;  /* 0x0800000609147389 */ /* 0x0180640000000007 */
[----:B01---5:R-:W-:Y:S05]  /*14a0*/  ENDCOLLECTIVE ;  /* 0x000000000000791b */ /* 0x023fea0003800000 */
.L_x_60:
[----:B------:R-:W-:Y:S05]  /*14b0*/  BSYNC B0 ;  /* 0x0000000000007941 */ /* 0x000fea0003800000 */
.L_x_59:
[----:B------:R-:W-:Y:S01]  /*14c0*/  HFMA2 R6, -RZ, RZ, 0, 9.5367431640625e-07 ;  /* 0x00000010ff067431 */ /* 0x000fe200000001ff */
[----:B------:R-:W-:Y:S02]  /*14d0*/  MOV R9, R16 ;  /* 0x0000001000097202 */ /* 0x000fe40000000f00 */
[----:B------:R-:W-:Y:S02]  /*14e0*/  MOV R7, 0x1f ;  /* 0x0000001f00077802 */ /* 0x000fe40000000f00 */
[----:B------:R-:W-:Y:S02]  /*14f0*/  MOV R0, 0xffffffff ;  /* 0xffffffff00007802 */ /* 0x000fe40000000f00 */
[----:B------:R-:W-:-:S07]  /*1500*/  MOV R8, R20 ;  /* 0x0000001400087202 */ /* 0x000fce0000000f00 */
[----:B------:R-:W-:Y:S05]  /*1510*/  WARPSYNC.COLLECTIVE R0, `(.L_x_61) ;  /* 0x0000000000087348 */ /* 0x000fea0003c00000 */
[----:B------:R0:W1:Y:S02]  /*1520*/  SHFL.DOWN P0, R20, R9, R6, R7 ;  /* 0x0800000609147389 */ /* 0x0000640000000007 */
[----:B01----:R-:W-:Y:S05]  /*1530*/  ENDCOLLECTIVE ;  /* 0x000000000000791b */ /* 0x003fea0003800000 */
.L_x_61:
[----:B------:R-:W-:Y:S01]  /*1540*/  FADD R8, R8, R17 ;  /* 0x0000001108087221 */ /* 0x000fe20000000000 */
[----:B------:R-:W-:-:S04]  /*1550*/  HFMA2 R6, -RZ, RZ, 0, 4.76837158203125e-07 ;  /* 0x00000008ff067431 */ /* 0x000fc800000001ff */
[----:B------:R-:W-:Y:S02]  /*1560*/  MOV R9, R8 ;  /* 0x0000000800097202 */ /* 0x000fe40000000f00 */
[----:B------:R-:W-:-:S07]  /*1570*/  MOV R11, R20 ;  /* 0x00000014000b7202 */ /* 0x000fce0000000f00 */
[----:B------:R-:W-:Y:S05]  /*1580*/  WARPSYNC.COLLECTIVE R0, `(.L_x_62) ;  /* 0x0000000000087348 */ /* 0x000fea0003c00000 */
[----:B------:R0:W1:Y:S02]  /*1590*/  SHFL.DOWN P0, R20, R9, R6, R7 ;  /* 0x0800000609147389 */ /* 0x0000640000000007 */
[----:B01----:R-:W-:Y:S05]  /*15a0*/  ENDCOLLECTIVE ;  /* 0x000000000000791b */ /* 0x003fea0003800000 */
.L_x_62:
[----:B------:R-:W-:-:S05]  /*15b0*/  FADD R11, R11, R16 ;  /* 0x000000100b0b7221 */ /* 0x000fca0000000000 */
[----:B------:R-:W-:Y:S02]  /*15c0*/  MOV R9, R11 ;  /* 0x0000000b00097202 */ /* 0x000fe40000000f00 */
[----:B------:R-:W-:-:S07]  /*15d0*/  MOV R19, R20 ;  /* 0x0000001400137202 */ /* 0x000fce0000000f00 */
[----:B------:R-:W-:Y:S05]  /*15e0*/  WARPSYNC.COLLECTIVE R0, `(.L_x_63) ;  /* 0x0000000000087348 */ /* 0x000fea0003c00000 */
[----:B------:R0:W1:Y:S02]  /*15f0*/  SHFL.DOWN P0, R20, R9, R6, R7 ;  /* 0x0800000609147389 */ /* 0x0000640000000007 */
[----:B01----:R-:W-:Y:S05]  /*1600*/  ENDCOLLECTIVE ;  /* 0x000000000000791b */ /* 0x003fea0003800000 */
.L_x_63:
[----:B------:R-:W-:Y:S01]  /*1610*/  FADD R19, R8, R19 ;  /* 0x0000001308137221 */ /* 0x000fe20000000000 */
[----:B------:R-:W-:-:S04]  /*1620*/  HFMA2 R6, -RZ, RZ, 0, 2.384185791015625e-07 ;  /* 0x00000004ff067431 */ /* 0x000fc800000001ff */
[----:B------:R-:W-:Y:S02]  /*1630*/  MOV R9, R19 ;  /* 0x0000001300097202 */ /* 0x000fe40000000f00 */
[----:B------:R-:W-:-:S07]  /*1640*/  MOV R10, R20 ;  /* 0x00000014000a7202 */ /* 0x000fce0000000f00 */
[----:B------:R-:W-:Y:S05]  /*1650*/  WARPSYNC.COLLECTIVE R0, `(.L_x_64) ;  /* 0x0000000000087348 */ /* 0x000fea0003c00000 */
[----:B------:R0:W1:Y:S02]  /*1660*/  SHFL.DOWN P0, R20, R9, R6, R7 ;  /* 0x0800000609147389 */ /* 0x0000640000000007 */
[----:B01----:R-:W-:Y:S05]  /*1670*/  ENDCOLLECTIVE ;  /* 0x000000000000791b */ /* 0x003fea0003800000 */
.L_x_64:
[----:B------:R-:W-:-:S05]  /*1680*/  FADD R10, R11, R10 ;  /* 0x0000000a0b0a7221 */ /* 0x000fca0000000000 */
[----:B------:R-:W-:Y:S02]  /*1690*/  MOV R9, R10 ;  /* 0x0000000a00097202 */ /* 0x000fe40000000f00 */
[----:B------:R-:W-:-:S07]  /*16a0*/  MOV R18, R20 ;  /* 0x0000001400127202 */ /* 0x000fce0000000f00 */
[----:B------:R-:W-:Y:S05]  /*16b0*/  WARPSYNC.COLLECTIVE R0, `(.L_x_65) ;  /* 0x0000000000087348 */ /* 0x000fea0003c00000 */
[----:B------:R0:W1:Y:S02]  /*16c0*/  SHFL.DOWN P0, R20, R9, R6, R7 ;  /* 0x0800000609147389 */ /* 0x0000640000000007 */
[----:B01----:R-:W-:Y:S05]  /*16d0*/  ENDCOLLECTIVE ;  /* 0x000000000000791b */ /* 0x003fea0003800000 */
.L_x_65:
[----:B------:R-:W-:Y:S01]  /*16e0*/  FADD R18, R19, R18 ;  /* 0x0000001213127221 */ /* 0x000fe20000000000 */
[----:B------:R-:W-:-:S04]  /*16f0*/  HFMA2 R6, -RZ, RZ, 0, 1.1920928955078125e-07 ;  /* 0x00000002ff067431 */ /* 0x000fc800000001ff */
[----:B------:R-:W-:Y:S02]  /*1700*/  MOV R9, R18 ;  /* 0x0000001200097202 */ /* 0x000fe40000000f00 */
[----:B------:R-:W-:-:S07]  /*1710*/  MOV R21, R20 ;  /* 0x0000001400157202 */ /* 0x000fce0000000f00 */
[----:B------:R-:W-:Y:S05]  /*1720*/  WARPSYNC.COLLECTIVE R0, `(.L_x_66) ;  /* 0x0000000000087348 */ /* 0x000fea0003c00000 */
[----:B------:R0:W1:Y:S02]  /*1730*/  SHFL.DOWN P0, R20, R9, R6, R7 ;  /* 0x0800000609147389 */ /* 0x0000640000000007 */
[----:B01----:R-:W-:Y:S05]  /*1740*/  ENDCOLLECTIVE ;  /* 0x000000000000791b */ /* 0x003fea0003800000 */
.L_x_66:
[----:B------:R-:W-:-:S05]  /*1750*/  FADD R21, R10, R21 ;  /* 0x000000150a157221 */ /* 0x000fca0000000000 */
[----:B------:R-:W-:Y:S02]  /*1760*/  MOV R9, R21 ;  /* 0x0000001500097202 */ /* 0x000fe40000000f00 */
[----:B------:R-:W-:-:S07]  /*1770*/  MOV R17, R20 ;  /* 0x0000001400117202 */ /* 0x000fce0000000f00 */
[----:B------:R-:W-:Y:S05]  /*1780*/  WARPSYNC.COLLECTIVE R0, `(.L_x_67) ;  /* 0x0000000000087348 */ /* 0x000fea0003c00000 */
[----:B------:R0:W1:Y:S02]  /*1790*/  SHFL.DOWN P0, R20, R9, R6, R7 ;  /* 0x0800000609147389 */ /* 0x0000640000000007 */
[----:B01----:R-:W-:Y:S05]  /*17a0*/  ENDCOLLECTIVE ;  /* 0x000000000000791b */ /* 0x003fea0003800000 */
.L_x_67:
[----:B------:R-:W-:Y:S01]  /*17b0*/  FADD R17, R18, R17 ;  /* 0x0000001112117221 */ /* 0x000fe20000000000 */
[----:B------:R-:W-:-:S04]  /*17c0*/  HFMA2 R6, -RZ, RZ, 0, 5.9604644775390625e-08 ;  /* 0x00000001ff067431 */ /* 0x000fc800000001ff */
[----:B------:R-:W-:Y:S02]  /*17d0*/  MOV R9, R17 ;  /* 0x0000001100097202 */ /* 0x000fe40000000f00 */
[----:B------:R-:W-:-:S07]  /*17e0*/  MOV R16, R20 ;  /* 0x0000001400107202 */ /* 0x000fce0000000f00 */
[----:B------:R-:W-:Y:S05]  /*17f0*/  WARPSYNC.COLLECTIVE R0, `(.L_x_68) ;  /* 0x0000000000087348 */ /* 0x000fea0003c00000 */
[----:B------:R0:W1:Y:S02]  /*1800*/  SHFL.DOWN P0, R20, R9, R6, R7 ;  /* 0x0800000609147389 */ /* 0x0000640000000007 */
[----:B01----:R-:W-:Y:S05]  /*1810*/  ENDCOLLECTIVE ;  /* 0x000000000000791b */ /* 0x003fea0003800000 */
.L_x_68:
[----:B------:R-:W-:-:S05]  /*1820*/  FADD R16, R21, R16 ;  /* 0x0000001015107221 */ /* 0x000fca0000000000 */
[----:B------:R-:W-:Y:S02]  /*1830*/  MOV R9, R16 ;  /* 0x0000001000097202 */ /* 0x000fe40000000f00 */
[----:B------:R-:W-:-:S07]  /*1840*/  MOV R8, R20 ;  /* 0x0000001400087202 */ /* 0x000fce0000000f00 */
[----:B------:R-:W-:Y:S05]  /*1850*/  WARPSYNC.COLLECTIVE R0, `(.L_x_69) ;  /* 0x0000000000087348 */ /* 0x000fea0003c00000 */
[----:B------:R0:W1:Y:S02]  /*1860*/  SHFL.DOWN P0, R20, R9, R6, R7 ;  /* 0x0800000609147389 */ /* 0x0000640000000007 */
[----:B01----:R-:W-:Y:S05]  /*1870*/  ENDCOLLECTIVE ;  /* 0x000000000000791b */ /* 0x003fea0003800000 */
.L_x_69:
[----:B------:R-:W-:Y:S01]  /*1880*/  FADD R19, R17, R8 ;  /* 0x0000000811137221 */ /* 0x000fe20000000000 */
[----:B------:R-:W-:Y:S01]  /*1890*/  MOV R11, R20 ;  /* 0x00000014000b7202 */ /* 0x000fe20000000f00 */
[----:B------:R-:W-:Y:S06]  /*18a0*/  BRA `(.L_x_70) ;  /* 0xfffffff400847947 */ /* 0x000fec000383ffff */
        .weak           $__internal_1_$__cuda_sm20_rcp_rn_f32_slowpath
        .type           $__internal_1_$__cuda_sm20_rcp_rn_f32_slowpath,@function
        .size           $__internal_1_$__cuda_sm20_rcp_rn_f32_slowpath,(.L_x_306 - $__internal_1_$__cuda_sm20_rcp_rn_f32_slowpath)
$__internal_1_$__cuda_sm20_rcp_rn_f32_slowpath:
[----:B------:R-:W-:-:S04]  /*18b0*/  SHF.L.U32 R7, R0, 0x1, RZ ;  /* 0x0000000100077819 */ /* 0x000fc800000006ff */
[----:B------:R-:W-:-:S04]  /*18c0*/  SHF.R.U32.HI R7, RZ, 0x18, R7 ;  /* 0x00000018ff077819 */ /* 0x000fc80000011607 */
[----:B------:R-:W-:-:S13]  /*18d0*/  ISETP.NE.U32.AND P0, PT, R7, RZ, PT ;  /* 0x000000ff0700720c */ /* 0x000fda0003f05070 */
[----:B------:R-:W-:Y:S05]  /*18e0*/  @P0 BRA `(.L_x_71) ;  /* 0x00000000002c0947 */ /* 0x000fea0003800000 */
[----:B------:R-:W-:-:S04]  /*18f0*/  SHF.L.U32 R7, R0, 0x1, RZ ;  /* 0x0000000100077819 */ /* 0x000fc800000006ff */
[----:B------:R-:W-:-:S13]  /*1900*/  ISETP.NE.AND P0, PT, R7, RZ, PT ;  /* 0x000000ff0700720c */ /* 0x000fda0003f05270 */
[----:B------:R0:W1:Y:S01]  /*1910*/  @!P0 MUFU.RCP R7, R0 ;  /* 0x0000000000078308 */ /* 0x0000620000001000 */
[----:B------:R-:W-:Y:S05]  /*1920*/  @!P0 BRA `(.L_x_72) ;  /* 0x0000000000a48947 */ /* 0x000fea0003800000 */
[----:B------:R-:W-:-:S04]  /*1930*/  FFMA R8, R0, 1.84467440737095516160e+19, RZ ;  /* 0x5f80000000087823 */ /* 0x000fc800000000ff */
[----:B-1----:R-:W0:Y:S02]  /*1940*/  MUFU.RCP R7, R8 ;  /* 0x0000000800077308 */ /* 0x002e240000001000 */
[----:B0-----:R-:W-:-:S04]  /*1950*/  FFMA R0, R8, R7, -1 ;  /* 0xbf80000008007423 */ /* 0x001fc80000000007 */
[----:B------:R-:W-:-:S04]  /*1960*/  FADD.FTZ R0, -R0, -RZ ;  /* 0x800000ff00007221 */ /* 0x000fc80000010100 */
[----:B------:R-:W-:-:S04]  /*1970*/  FFMA R0, R7, R0, R7 ;  /* 0x0000000007007223 */ /* 0x000fc80000000007 */
[----:B------:R-:W-:Y:S01]  /*1980*/  FFMA R7, R0, 1.84467440737095516160e+19, RZ ;  /* 0x5f80000000077823 */ /* 0x000fe200000000ff */
[----:B------:R-:W-:Y:S06]  /*1990*/  BRA `(.L_x_72) ;  /* 0x0000000000887947 */ /* 0x000fec0003800000 */
.L_x_71:
[----:B------:R-:W-:-:S04]  /*19a0*/  IADD3 R8, PT, PT, R7, -0xfd, RZ ;  /* 0xffffff0307087810 */ /* 0x000fc80007ffe0ff */
[----:B------:R-:W-:-:S13]  /*19b0*/  ISETP.GT.U32.AND P0, PT, R8, 0x1, PT ;  /* 0x000000010800780c */ /* 0x000fda0003f04070 */
[----:B------:R-:W-:Y:S05]  /*19c0*/  @P0 BRA `(.L_x_73) ;  /* 0x0000000000780947 */ /* 0x000fea0003800000 */
[----:B------:R-:W-:Y:S01]  /*19d0*/  LOP3.LUT R9, R0, 0x7fffff, RZ, 0xc0, !PT ;  /* 0x007fffff00097812 */ /* 0x000fe200078ec0ff */
[----:B------:R-:W-:-:S03]  /*19e0*/  HFMA2 R17, -RZ, RZ, 0, 1.78813934326171875e-07 ;  /* 0x00000003ff117431 */ /* 0x000fc600000001ff */
[----:B------:R-:W-:-:S04]  /*19f0*/  LOP3.LUT R9, R9, 0x3f800000, RZ, 0xfc, !PT ;  /* 0x3f80000009097812 */ /* 0x000fc800078efcff */
[----:B------:R-:W0:Y:S01]  /*1a00*/  MUFU.RCP R10, R9 ;  /* 0x00000009000a7308 */ /* 0x000e220000001000 */
[----:B------:R-:W-:Y:S01]  /*1a10*/  SHF.L.U32 R18, R17, R8, RZ ;  /* 0x0000000811127219 */ /* 0x000fe200000006ff */
[----:B0-----:R-:W-:-:S04]  /*1a20*/  FFMA R11, R9, R10, -1 ;  /* 0xbf800000090b7423 */ /* 0x001fc8000000000a */
[----:B------:R-:W-:-:S04]  /*1a30*/  FADD.FTZ R11, -R11, -RZ ;  /* 0x800000ff0b0b7221 */ /* 0x000fc80000010100 */
[CCC-:B------:R-:W-:Y:S01]  /*1a40*/  FFMA.RM R16, R10.reuse, R11.reuse, R10.reuse ;  /* 0x0000000b0a107223 */ /* 0x1c0fe2000000400a */
[----:B------:R-:W-:-:S04]  /*1a50*/  FFMA.RP R11, R10, R11, R10 ;  /* 0x0000000b0a0b7223 */ /* 0x000fc8000000800a */
[C---:B------:R-:W-:Y:S02]  /*1a60*/  LOP3.LUT R10, R16.reuse, 0x7fffff, RZ, 0xc0, !PT ;  /* 0x007fffff100a7812 */ /* 0x040fe400078ec0ff */
[----:B------:R-:W-:Y:S02]  /*1a70*/  FSETP.NEU.FTZ.AND P0, PT, R16, R11, PT ;  /* 0x0000000b1000720b */ /* 0x000fe40003f1d000 */
[----:B------:R-:W-:Y:S02]  /*1a80*/  LOP3.LUT R11, R10, 0x800000, RZ, 0xfc, !PT ;  /* 0x008000000a0b7812 */ /* 0x000fe400078efcff */
[----:B------:R-:W-:Y:S02]  /*1a90*/  SEL R10, RZ, 0xffffffff, !P0 ;  /* 0xffffffffff0a7807 */ /* 0x000fe40004000000 */
[----:B------:R-:W-:Y:S02]  /*1aa0*/  LOP3.LUT R9, R18, R11, RZ, 0xc0, !PT ;  /* 0x0000000b12097212 */ /* 0x000fe400078ec0ff */
[----:B------:R-:W-:-:S02]  /*1ab0*/  IADD3 R10, PT, PT, -R10, RZ, RZ ;  /* 0x000000ff0a0a7210 */ /* 0x000fc40007ffe1ff */
[-C--:B------:R-:W-:Y:S02]  /*1ac0*/  SHF.R.U32.HI R9, RZ, R8.reuse, R9 ;  /* 0x00000008ff097219 */ /* 0x080fe40000011609 */
[----:B------:R-:W-:Y:S02]  /*1ad0*/  LOP3.LUT P1, RZ, R10, R8, R11, 0xf8, !PT ;  /* 0x000000080aff7212 */ /* 0x000fe4000782f80b */
[C---:B------:R-:W-:Y:S02]  /*1ae0*/  LOP3.LUT P0, RZ, R9.reuse, 0x1, RZ, 0xc0, !PT ;  /* 0x0000000109ff7812 */ /* 0x040fe4000780c0ff */
[----:B------:R-:W-:-:S04]  /*1af0*/  LOP3.LUT P2, RZ, R9, 0x2, RZ, 0xc0, !PT ;  /* 0x0000000209ff7812 */ /* 0x000fc8000784c0ff */
[----:B------:R-:W-:Y:S02]  /*1b00*/  PLOP3.LUT P0, PT, P0, P1, P2, 0xe0, 0x0 ;  /* 0x000000000000781c */ /* 0x000fe40000703c20 */
[----:B------:R-:W-:Y:S02]  /*1b10*/  LOP3.LUT P1, RZ, R0, 0x7fffff, RZ, 0xc0, !PT ;  /* 0x007fffff00ff7812 */ /* 0x000fe4000782c0ff */
[----:B------:R-:W-:-:S04]  /*1b20*/  SEL R8, RZ, 0x1, !P0 ;  /* 0x00000001ff087807 */ /* 0x000fc80004000000 */
[----:B------:R-:W-:-:S04]  /*1b30*/  IADD3 R8, PT, PT, -R8, RZ, RZ ;  /* 0x000000ff08087210 */ /* 0x000fc80007ffe1ff */
[----:B------:R-:W-:Y:S02]  /*1b40*/  ISETP.GE.AND P0, PT, R8, RZ, PT ;  /* 0x000000ff0800720c */ /* 0x000fe40003f06270 */
[----:B------:R-:W-:-:S04]  /*1b50*/  IADD3 R8, PT, PT, R7, -0xfc, RZ ;  /* 0xffffff0407087810 */ /* 0x000fc80007ffe0ff */
[----:B------:R-:W-:-:S07]  /*1b60*/  SHF.R.U32.HI R7, RZ, R8, R11 ;  /* 0x00000008ff077219 */ /* 0x000fce000001160b */
[----:B------:R-:W-:-:S04]  /*1b70*/  @!P0 IADD3 R7, PT, PT, R7, 0x1, RZ ;  /* 0x0000000107078810 */ /* 0x000fc80007ffe0ff */
[----:B------:R-:W-:-:S04]  /*1b80*/  @!P1 SHF.L.U32 R7, R7, 0x1, RZ ;  /* 0x0000000107079819 */ /* 0x000fc800000006ff */
[----:B------:R-:W-:Y:S01]  /*1b90*/  LOP3.LUT R7, R7, 0x80000000, R0, 0xf8, !PT ;  /* 0x8000000007077812 */ /* 0x000fe200078ef800 */
[----:B------:R-:W-:Y:S06]  /*1ba0*/  BRA `(.L_x_72) ;  /* 0x0000000000047947 */ /* 0x000fec0003800000 */
.L_x_73:
[----:B------:R2:W3:Y:S02]  /*1bb0*/  MUFU.RCP R7, R0 ;  /* 0x0000000000077308 */ /* 0x0004e40000001000 */
.L_x_72:
[----:B0123--:R-:W-:Y:S02]  /*1bc0*/  MOV R0, R7 ;  /* 0x0000000700007202 */ /* 0x00ffe40000000f00 */
[----:B------:R-:W-:-:S04]  /*1bd0*/  MOV R7, 0x0 ;  /* 0x0000000000077802 */ /* 0x000fc80000000f00 */
[----:B------:R-:W-:Y:S05]  /*1be0*/  RET.REL.NODEC R6 `(lux_layer_norm_backward_f32_kernel) ;  /* 0xffffffe406047950 */ /* 0x000fea0003c3ffff */
.L_x_74:
        /* <DEDUP_REMOVED lines=9> */
.L_x_306:


//--------------------- .text.lux_layer_norm_f16_kernel --------------------------
	.section	.text.lux_layer_norm_f16_kernel,"ax",@progbits
	.align	128
        .global         lux_layer_norm_f16_kernel
        .type           lux_layer_norm_f16_kernel,@function
        .size           lux_layer_norm_f16_kernel,(.L_x_307 - lux_layer_norm_f16_kernel)
        .other          lux_layer_norm_f16_kernel,@"STO_CUDA_ENTRY STV_DEFAULT"
lux_layer_norm_f16_kernel:
.text.lux_layer_norm_f16_kernel:
[----:B------:R-:W-:Y:S01]  /*0000*/  LDC R1, c[0x0][0x37c] ;  /* 0x0000df00ff017b82 */ /* 0x000fe20000000800 */
[----:B------:R-:W0:Y:S01]  /*0010*/  S2R R8, SR_CTAID.X ;  /* 0x0000000000087919 */ /* 0x000e220000002500 */
[----:B------:R-:W0:Y:S02]  /*0020*/  LDCU UR4, c[0x0][0x3b4] ;  /* 0x00007680ff0477ac */ /* 0x000e240008000800 */
[----:B0-----:R-:W-:-:S13]  /*0030*/  ISETP.GE.U32.AND P0, PT, R8, UR4, PT ;  /* 0x0000000408007c0c */ /* 0x001fda000bf06070 */
[----:B------:R-:W-:Y:S05]  /*0040*/  @P0 EXIT ;  /* 0x000000000000094d */ /* 0x000fea0003800000 */
[----:B------:R-:W0:Y:S01]  /*0050*/  S2R R7, SR_TID.X ;  /* 0x0000000000077919 */ /* 0x000e220000002100 */
[----:B------:R-:W1:Y:S01]  /*0060*/  LDCU UR4, c[0x0][0x3b8] ;  /* 0x00007700ff0477ac */ /* 0x000e620008000800 */
[----:B------:R-:W2:Y:S01]  /*0070*/  LDC.64 R14, c[0x0][0x398] ;  /* 0x0000e600ff0e7b82 */ /* 0x000ea20000000a00 */
[----:B------:R-:W-:Y:S01]  /*0080*/  BSSY.RECONVERGENT B2, `(.L_x_75) ;  /* 0x000002b000027945 */ /* 0x000fe20003800200 */
[----:B------:R-:W-:Y:S01]  /*0090*/  HFMA2 R27, -RZ, RZ, 0, 0 ;  /* 0x00000000ff1b7431 */ /* 0x000fe200000001ff */
[----:B------:R-:W3:Y:S01]  /*00a0*/  LDCU.64 UR6, c[0x0][0x358] ;  /* 0x00006b00ff0677ac */ /* 0x000ee20008000a00 */
[----:B------:R-:W-:Y:S01]  /*00b0*/  HFMA2 R5, -RZ, RZ, 0, 0 ;  /* 0x00000000ff057431 */ /* 0x000fe200000001ff */
[----:B------:R-:W-:Y:S01]  /*00c0*/  MOV R25, RZ ;  /* 0x000000ff00197202 */ /* 0x000fe20000000f00 */
[----:B------:R-:W4:Y:S02]  /*00d0*/  LDCU UR5, c[0x0][0x3b8] ;  /* 0x00007700ff0577ac */ /* 0x000f240008000800 */
[----:B------:R-:W5:Y:S01]  /*00e0*/  LDC.64 R12, c[0x0][0x380] ;  /* 0x0000e000ff0c7b82 */ /* 0x000f620000000a00 */
[----:B-1----:R-:W-:-:S04]  /*00f0*/  IMAD R3, R8, UR4, RZ ;  /* 0x0000000408037c24 */ /* 0x002fc8000f8e02ff */
[----:B--2---:R-:W-:Y:S01]  /*0100*/  IMAD.WIDE.U32 R14, R3, 0x2, R14 ;  /* 0x00000002030e7825 */ /* 0x004fe200078e000e */
[----:B0-----:R-:W-:-:S03]  /*0110*/  ISETP.GE.U32.AND P0, PT, R7, UR4, PT ;  /* 0x0000000407007c0c */ /* 0x001fc6000bf06070 */
[----:B-----5:R-:W-:-:S10]  /*0120*/  IMAD.WIDE.U32 R12, R3, 0x2, R12 ;  /* 0x00000002030c7825 */ /* 0x020fd400078e000c */
[----:B---34-:R-:W-:Y:S05]  /*0130*/  @P0 BRA `(.L_x_76) ;  /* 0x00000000007c0947 */ /* 0x018fea0003800000 */
[----:B------:R-:W0:Y:S01]  /*0140*/  LDC R4, c[0x0][0x360] ;  /* 0x0000d800ff047b82 */ /* 0x000e220000000800 */
[----:B------:R-:W-:Y:S01]  /*0150*/  MOV R5, RZ ;  /* 0x000000ff00057202 */ /* 0x000fe20000000f00 */
[----:B------:R-:W-:Y:S01]  /*0160*/  IMAD.MOV.U32 R25, RZ, RZ, RZ ;  /* 0x000000ffff197224 */ /* 0x000fe200078e00ff */
[----:B------:R-:W-:Y:S02]  /*0170*/  MOV R17, R7 ;  /* 0x0000000700117202 */ /* 0x000fe40000000f00 */
[----:B------:R-:W-:-:S07]  /*0180*/  MOV R27, RZ ;  /* 0x000000ff001b7202 */ /* 0x000fce0000000f00 */
.L_x_79:
[----:B------:R-:W-:-:S05]  /*0190*/  IMAD.WIDE.U32 R10, R17, 0x2, R14 ;  /* 0x00000002110a7825 */ /* 0x000fca00078e000e */
[----:B------:R-:W2:Y:S01]  /*01a0*/  LDG.E.U16.CONSTANT R2, desc[UR6][R10.64] ;  /* 0x000000060a027981 */ /* 0x000ea2000c1e9500 */
[----:B------:R-:W-:Y:S01]  /*01b0*/  FADD R19, R27, 1 ;  /* 0x3f8000001b137421 */ /* 0x000fe20000000000 */
[----:B0-----:R-:W-:Y:S01]  /*01c0*/  IADD3 R17, PT, PT, R4, R17, RZ ;  /* 0x0000001104117210 */ /* 0x001fe20007ffe0ff */
[----:B------:R-:W-:Y:S02]  /*01d0*/  BSSY.RECONVERGENT B3, `(.L_x_77) ;  /* 0x0000011000037945 */ /* 0x000fe40003800200 */
[----:B------:R-:W0:Y:S01]  /*01e0*/  MUFU.RCP R0, R19 ;  /* 0x0000001300007308 */ /* 0x000e220000001000 */
[----:B------:R-:W-:Y:S02]  /*01f0*/  ISETP.GE.U32.AND P2, PT, R17, UR5, PT ;  /* 0x0000000511007c0c */ /* 0x000fe4000bf46070 */
[----:B------:R-:W-:Y:S01]  /*0200*/  MOV R27, R19 ;  /* 0x00000013001b7202 */ /* 0x000fe20000000f00 */
[----:B0-----:R-:W-:-:S04]  /*0210*/  FFMA R3, -R19, R0, 1 ;  /* 0x3f80000013037423 */ /* 0x001fc80000000100 */
[----:B------:R-:W-:Y:S01]  /*0220*/  FFMA R3, R0, R3, R0 ;  /* 0x0000000300037223 */ /* 0x000fe20000000000 */
[----:B--2---:R-:W-:-:S05]  /*0230*/  HADD2.F32 R2, -RZ, R2.H0_H0 ;  /* 0x20000002ff027230 */ /* 0x004fca0000004100 */
[----:B------:R-:W-:-:S04]  /*0240*/  FADD R6, R2, -R5 ;  /* 0x8000000502067221 */ /* 0x000fc80000000000 */
[----:B------:R-:W0:Y:S01]  /*0250*/  FCHK P0, R6, R19 ;  /* 0x0000001306007302 */ /* 0x000e220000000000 */
[----:B------:R-:W-:-:S04]  /*0260*/  FFMA R0, R6, R3, RZ ;  /* 0x0000000306007223 */ /* 0x000fc800000000ff */
[----:B------:R-:W-:-:S04]  /*0270*/  FFMA R9, -R19, R0, R6 ;  /* 0x0000000013097223 */ /* 0x000fc80000000106 */
[----:B------:R-:W-:Y:S01]  /*0280*/  FFMA R0, R3, R9, R0 ;  /* 0x0000000903007223 */ /* 0x000fe20000000000 */
[----:B0-----:R-:W-:Y:S06]  /*0290*/  @!P0 BRA `(.L_x_78) ;  /* 0x0000000000108947 */ /* 0x001fec0003800000 */
[----:B------:R-:W-:Y:S02]  /*02a0*/  MOV R3, R19 ;  /* 0x0000001300037202 */ /* 0x000fe40000000f00 */
[----:B------:R-:W-:Y:S02]  /*02b0*/  MOV R0, R6 ;  /* 0x0000000600007202 */ /* 0x000fe40000000f00 */
[----:B------:R-:W-:-:S07]  /*02c0*/  MOV R10, 0x2e0 ;  /* 0x000002e0000a7802 */ /* 0x000fce0000000f00 */
[----:B------:R-:W-:Y:S05]  /*02d0*/  CALL.REL.NOINC `($__internal_2_$__cuda_sm3x_div_rn_noftz_f32_slowpath) ;  /* 0x0000003000847944 */ /* 0x000fea0003c00000 */
.L_x_78:
[----:B------:R-:W-:Y:S05]  /*02e0*/  BSYNC.RECONVERGENT B3 ;  /* 0x0000000000037941 */ /* 0x000fea0003800200 */
.L_x_77:
[----:B------:R-:W-:-:S04]  /*02f0*/  FADD R5, R0, R5 ;  /* 0x0000000500057221 */ /* 0x000fc80000000000 */
[----:B------:R-:W-:-:S04]  /*0300*/  FADD R2, R2, -R5 ;  /* 0x8000000502027221 */ /* 0x000fc80000000000 */
[----:B------:R-:W-:Y:S01]  /*0310*/  FFMA R25, R6, R2, R25 ;  /* 0x0000000206197223 */ /* 0x000fe20000000019 */
[----:B------:R-:W-:Y:S06]  /*0320*/  @!P2 BRA `(.L_x_79) ;  /* 0xfffffffc0098a947 */ /* 0x000fec000383ffff */
.L_x_76:
[----:B------:R-:W-:Y:S05]  /*0330*/  BSYNC.RECONVERGENT B2 ;  /* 0x0000000000027941 */ /* 0x000fea0003800200 */
.L_x_75:
[----:B------:R-:W0:Y:S01]  /*0340*/  SHFL.DOWN PT, R2, R27, 0x10, 0x1f ;  /* 0x0a001f001b027f89 */ /* 0x000e2200000e0000 */
[----:B------:R-:W-:Y:S01]  /*0350*/  BSSY.RECONVERGENT B2, `(.L_x_80) ;  /* 0x0000033000027945 */ /* 0x000fe20003800200 */
[----:B------:R-:W-:Y:S01]  /*0360*/  IMAD.MOV.U32 R16, RZ, RZ, R5 ;  /* 0x000000ffff107224 */ /* 0x000fe200078e0005 */
[----:B------:R-:W-:Y:S01]  /*0370*/  MOV R19, R25 ;  /* 0x0000001900137202 */ /* 0x000fe20000000f00 */
[----:B------:R1:W2:Y:S01]  /*0380*/  SHFL.DOWN PT, R0, R5, 0x10, 0x1f ;  /* 0x0a001f0005007f89 */ /* 0x0002a200000e0000 */
[----:B------:R-:W-:-:S03]  /*0390*/  MOV R17, R27 ;  /* 0x0000001b00117202 */ /* 0x000fc60000000f00 */
[----:B------:R1:W3:Y:S01]  /*03a0*/  SHFL.DOWN PT, R4, R25, 0x10, 0x1f ;  /* 0x0a001f0019047f89 */ /* 0x0002e200000e0000 */
[----:B0-----:R-:W-:-:S13]  /*03b0*/  FSETP.NEU.AND P0, PT, R2, RZ, PT ;  /* 0x000000ff0200720b */ /* 0x001fda0003f0d000 */
[----:B-123--:R-:W-:Y:S05]  /*03c0*/  @!P0 BRA `(.L_x_81) ;  /* 0x0000000000ac8947 */ /* 0x00efea0003800000 */
[----:B------:R-:W-:Y:S02]  /*03d0*/  FSETP.NEU.AND P0, PT, R27, RZ, PT ;  /* 0x000000ff1b00720b */ /* 0x000fe40003f0d000 */
[----:B------:R-:W-:Y:S02]  /*03e0*/  MOV R16, R0 ;  /* 0x0000000000107202 */ /* 0x000fe40000000f00 */
[----:B------:R-:W-:Y:S02]  /*03f0*/  MOV R19, R4 ;  /* 0x0000000400137202 */ /* 0x000fe40000000f00 */
[----:B------:R-:W-:-:S07]  /*0400*/  MOV R17, R2 ;  /* 0x0000000200117202 */ /* 0x000fce0000000f00 */
[----:B------:R-:W-:Y:S05]  /*0410*/  @!P0 BRA `(.L_x_81) ;  /* 0x0000000000988947 */ /* 0x000fea0003800000 */
[----:B------:R-:W-:Y:S01]  /*0420*/  FADD R11, R2, R27 ;  /* 0x0000001b020b7221 */ /* 0x000fe20000000000 */
[----:B------:R-:W-:Y:S01]  /*0430*/  FADD R19, R0, -R5 ;  /* 0x8000000500137221 */ /* 0x000fe20000000000 */
[----:B------:R-:W-:Y:S02]  /*0440*/  BSSY.RECONVERGENT B3, `(.L_x_82) ;  /* 0x000000f000037945 */ /* 0x000fe40003800200 */
[----:B------:R-:W0:Y:S01]  /*0450*/  MUFU.RCP R3, R11 ;  /* 0x0000000b00037308 */ /* 0x000e220000001000 */
[----:B------:R-:W-:Y:S01]  /*0460*/  FMUL R0, R2, R19 ;  /* 0x0000001302007220 */ /* 0x000fe20000400000 */
[----:B------:R-:W-:-:S06]  /*0470*/  IMAD.MOV.U32 R17, RZ, RZ, R11 ;  /* 0x000000ffff117224 */ /* 0x000fcc00078e000b */
[----:B------:R-:W1:Y:S01]  /*0480*/  FCHK P0, R0, R11 ;  /* 0x0000000b00007302 */ /* 0x000e620000000000 */
[----:B0-----:R-:W-:-:S04]  /*0490*/  FFMA R6, -R11, R3, 1 ;  /* 0x3f8000000b067423 */ /* 0x001fc80000000103 */
[----:B------:R-:W-:-:S04]  /*04a0*/  FFMA R3, R3, R6, R3 ;  /* 0x0000000603037223 */ /* 0x000fc80000000003 */
[----:B------:R-:W-:-:S04]  /*04b0*/  FFMA R6, R0, R3, RZ ;  /* 0x0000000300067223 */ /* 0x000fc800000000ff */
[----:B------:R-:W-:-:S04]  /*04c0*/  FFMA R9, -R11, R6, R0 ;  /* 0x000000060b097223 */ /* 0x000fc80000000100 */
[----:B------:R-:W-:Y:S01]  /*04d0*/  FFMA R6, R3, R9, R6 ;  /* 0x0000000903067223 */ /* 0x000fe20000000006 */
[----:B-1----:R-:W-:Y:S06]  /*04e0*/  @!P0 BRA `(.L_x_83) ;  /* 0x0000000000108947 */ /* 0x002fec0003800000 */
[----:B------:R-:W-:Y:S02]  /*04f0*/  MOV R3, R11 ;  /* 0x0000000b00037202 */ /* 0x000fe40000000f00 */
[----:B------:R-:W-:-:S07]  /*0500*/  MOV R10, 0x520 ;  /* 0x00000520000a7802 */ /* 0x000fce0000000f00 */
[----:B------:R-:W-:Y:S05]  /*0510*/  CALL.REL.NOINC `($__internal_2_$__cuda_sm3x_div_rn_noftz_f32_slowpath) ;  /* 0x0000002c00f47944 */ /* 0x000fea0003c00000 */
[----:B------:R-:W-:-:S07]  /*0520*/  MOV R6, R0 ;  /* 0x0000000000067202 */ /* 0x000fce0000000f00 */
.L_x_83:
[----:B------:R-:W-:Y:S05]  /*0530*/  BSYNC.RECONVERGENT B3 ;  /* 0x0000000000037941 */ /* 0x000fea0003800200 */
.L_x_82:
[----:B------:R-:W0:Y:S01]  /*0540*/  MUFU.RCP R10, R17 ;  /* 0x00000011000a7308 */ /* 0x000e220000001000 */
[----:B------:R-:W-:Y:S01]  /*0550*/  FMUL R0, R19, R19 ;  /* 0x0000001313007220 */ /* 0x000fe20000400000 */
[----:B------:R-:W-:Y:S01]  /*0560*/  BSSY.RECONVERGENT B3, `(.L_x_84) ;  /* 0x0000010000037945 */ /* 0x000fe20003800200 */
[----:B------:R-:W-:Y:S01]  /*0570*/  FADD R16, R6, R5 ;  /* 0x0000000506107221 */ /* 0x000fe20000000000 */
[----:B------:R-:W-:Y:S01]  /*0580*/  FADD R4, R4, R25 ;  /* 0x0000001904047221 */ /* 0x000fe20000000000 */
[----:B------:R-:W-:-:S04]  /*0590*/  FMUL R3, R0, R27 ;  /* 0x0000001b00037220 */ /* 0x000fc80000400000 */
[----:B------:R-:W-:-:S04]  /*05a0*/  FMUL R0, R2, R3 ;  /* 0x0000000302007220 */ /* 0x000fc80000400000 */
        /* <DEDUP_REMOVED lines=11> */
.L_x_85:
[----:B------:R-:W-:Y:S05]  /*0660*/  BSYNC.RECONVERGENT B3 ;  /* 0x0000000000037941 */ /* 0x000fea0003800200 */
.L_x_84:
[----:B------:R-:W-:-:S07]  /*0670*/  FADD R19, R4, R3 ;  /* 0x0000000304137221 */ /* 0x000fce0000000000 */
.L_x_81:
[----:B------:R-:W-:Y:S05]  /*0680*/  BSYNC.RECONVERGENT B2 ;  /* 0x0000000000027941 */ /* 0x000fea0003800200 */
.L_x_80:
[----:B------:R-:W0:Y:S01]  /*0690*/  SHFL.DOWN PT, R2, R17, 0x8, 0x1f ;  /* 0x09001f0011027f89 */ /* 0x000e2200000e0000 */
[----:B------:R-:W-:Y:S01]  /*06a0*/  BSSY.RECONVERGENT B2, `(.L_x_86) ;  /* 0x0000033000027945 */ /* 0x000fe20003800200 */
[----:B------:R-:W-:Y:S01]  /*06b0*/  MOV R6, R16 ;  /* 0x0000001000067202 */ /* 0x000fe20000000f00 */
[----:B------:R-:W-:Y:S01]  /*06c0*/  IMAD.MOV.U32 R25, RZ, RZ, R19 ;  /* 0x000000ffff197224 */ /* 0x000fe200078e0013 */
        /* <DEDUP_REMOVED lines=10> */
[C---:B------:R-:W-:Y:S01]  /*0770*/  FADD R11, R2.reuse, R17 ;  /* 0x00000011020b7221 */ /* 0x040fe20000000000 */
[----:B------:R-:W-:Y:S01]  /*0780*/  FADD R25, R9, -R16 ;  /* 0x8000001009197221 */ /* 0x000fe20000000000 */
[----:B------:R-:W-:Y:S02]  /*0790*/  BSSY.RECONVERGENT B3, `(.L_x_88) ;  /* 0x000000f000037945 */ /* 0x000fe40003800200 */
[----:B------:R-:W0:Y:S01]  /*07a0*/  MUFU.RCP R3, R11 ;  /* 0x0000000b00037308 */ /* 0x000e220000001000 */
[----:B------:R-:W-:Y:S01]  /*07b0*/  FMUL R0, R2, R25 ;  /* 0x0000001902007220 */ /* 0x000fe20000400000 */
[----:B------:R-:W-:-:S06]  /*07c0*/  MOV R5, R11 ;  /* 0x0000000b00057202 */ /* 0x000fcc0000000f00 */
[----:B------:R-:W1:Y:S01]  /*07d0*/  FCHK P0, R0, R11 ;  /* 0x0000000b00007302 */ /* 0x000e620000000000 */
[----:B0-----:R-:W-:-:S04]  /*07e0*/  FFMA R6, -R11, R3, 1 ;  /* 0x3f8000000b067423 */ /* 0x001fc80000000103 */
[----:B------:R-:W-:-:S04]  /*07f0*/  FFMA R3, R3, R6, R3 ;  /* 0x0000000603037223 */ /* 0x000fc80000000003 */
[----:B------:R-:W-:-:S04]  /*0800*/  FFMA R6, R0, R3, RZ ;  /* 0x0000000300067223 */ /* 0x000fc800000000ff */
[----:B------:R-:W-:-:S04]  /*0810*/  FFMA R9, -R11, R6, R0 ;  /* 0x000000060b097223 */ /* 0x000fc80000000100 */
[----:B------:R-:W-:Y:S01]  /*0820*/  FFMA R3, R3, R9, R6 ;  /* 0x0000000903037223 */ /* 0x000fe20000000006 */
[----:B-1----:R-:W-:Y:S06]  /*0830*/  @!P0 BRA `(.L_x_89) ;  /* 0x0000000000108947 */ /* 0x002fec0003800000 */
[----:B------:R-:W-:Y:S01]  /*0840*/  IMAD.MOV.U32 R3, RZ, RZ, R11 ;  /* 0x000000ffff037224 */ /* 0x000fe200078e000b */
[----:B------:R-:W-:-:S07]  /*0850*/  MOV R10, 0x870 ;  /* 0x00000870000a7802 */ /* 0x000fce0000000f00 */
[----:B------:R-:W-:Y:S05]  /*0860*/  CALL.REL.NOINC `($__internal_2_$__cuda_sm3x_div_rn_noftz_f32_slowpath) ;  /* 0x0000002c00207944 */ /* 0x000fea0003c00000 */
[----:B------:R-:W-:-:S07]  /*0870*/  MOV R3, R0 ;  /* 0x0000000000037202 */ /* 0x000fce0000000f00 */
.L_x_89:
[----:B------:R-:W-:Y:S05]  /*0880*/  BSYNC.RECONVERGENT B3 ;  /* 0x0000000000037941 */ /* 0x000fea0003800200 */
.L_x_88:
[----:B------:R-:W0:Y:S01]  /*0890*/  MUFU.RCP R6, R5 ;  /* 0x0000000500067308 */ /* 0x000e220000001000 */
[----:B------:R-:W-:Y:S01]  /*08a0*/  FMUL R0, R25, R25 ;  /* 0x0000001919007220 */ /* 0x000fe20000400000 */
[----:B------:R-:W-:Y:S01]  /*08b0*/  BSSY.RECONVERGENT B3, `(.L_x_90) ;  /* 0x0000010000037945 */ /* 0x000fe20003800200 */
[----:B------:R-:W-:Y:S02]  /*08c0*/  FADD R4, R4, R19 ;  /* 0x0000001304047221 */ /* 0x000fe40000000000 */
[----:B------:R-:W-:-:S04]  /*08d0*/  FMUL R9, R0, R17 ;  /* 0x0000001100097220 */ /* 0x000fc80000400000 */
[----:B------:R-:W-:-:S04]  /*08e0*/  FMUL R0, R2, R9 ;  /* 0x0000000902007220 */ /* 0x000fc80000400000 */
[----:B------:R-:W1:Y:S01]  /*08f0*/  FCHK P0, R0, R5 ;  /* 0x0000000500007302 */ /* 0x000e620000000000 */
[----:B0-----:R-:W-:-:S04]  /*0900*/  FFMA R11, -R5, R6, 1 ;  /* 0x3f800000050b7423 */ /* 0x001fc80000000106 */
[----:B------:R-:W-:Y:S01]  /*0910*/  FFMA R11, R6, R11, R6 ;  /* 0x0000000b060b7223 */ /* 0x000fe20000000006 */
[----:B------:R-:W-:-:S03]  /*0920*/  FADD R6, R3, R16 ;  /* 0x0000001003067221 */ /* 0x000fc60000000000 */
        /* <DEDUP_REMOVED lines=8> */
.L_x_91:
[----:B------:R-:W-:Y:S05]  /*09b0*/  BSYNC.RECONVERGENT B3 ;  /* 0x0000000000037941 */ /* 0x000fea0003800200 */
.L_x_90:
[----:B------:R-:W-:-:S07]  /*09c0*/  FADD R25, R4, R9 ;  /* 0x0000000904197221 */ /* 0x000fce0000000000 */
.L_x_87:
[----:B------:R-:W-:Y:S05]  /*09d0*/  BSYNC.RECONVERGENT B2 ;  /* 0x0000000000027941 */ /* 0x000fea0003800200 */
.L_x_86:
        /* <DEDUP_REMOVED lines=30> */
[----:B------:R-:W-:-:S07]  /*0bc0*/  IMAD.MOV.U32 R3, RZ, RZ, R0 ;  /* 0x000000ffff037224 */ /* 0x000fce00078e0000 */
.L_x_95:
[----:B------:R-:W-:Y:S05]  /*0bd0*/  BSYNC.RECONVERGENT B3 ;  /* 0x0000000000037941 */ /* 0x000fea0003800200 */
.L_x_94:
        /* <DEDUP_REMOVED lines=18> */
.L_x_97:
[----:B------:R-:W-:Y:S05]  /*0d00*/  BSYNC.RECONVERGENT B3 ;  /* 0x0000000000037941 */ /* 0x000fea0003800200 */
.L_x_96:
[----:B------:R-:W-:-:S07]  /*0d10*/  FADD R19, R4, R5 ;  /* 0x0000000504137221 */ /* 0x000fce0000000000 */
.L_x_93:
[----:B------:R-:W-:Y:S05]  /*0d20*/  BSYNC.RECONVERGENT B2 ;  /* 0x0000000000027941 */ /* 0x000fea0003800200 */
.L_x_92:
[----:B------:R-:W0:Y:S01]  /*0d30*/  SHFL.DOWN PT, R2, R17, 0x2, 0x1f ;  /* 0x08401f0011027f89 */ /* 0x000e2200000e0000 */
[----:B------:R-:W-:Y:S01]  /*0d40*/  BSSY.RECONVERGENT B2, `(.L_x_98) ;  /* 0x0000033000027945 */ /* 0x000fe20003800200 */
[----:B------:R-:W-:Y:S02]  /*0d50*/  MOV R16, R18 ;  /* 0x0000001200107202 */ /* 0x000fe40000000f00 */
[----:B------:R1:W2:Y:S01]  /*0d60*/  SHFL.DOWN PT, R25, R18, 0x2, 0x1f ;  /* 0x08401f0012197f89 */ /* 0x0002a200000e0000 */
[----:B------:R-:W-:Y:S02]  /*0d70*/  MOV R6, R19 ;  /* 0x0000001300067202 */ /* 0x000fe40000000f00 */
[----:B------:R-:W-:Y:S01]  /*0d80*/  MOV R5, R17 ;  /* 0x0000001100057202 */ /* 0x000fe20000000f00 */
[----:B------:R1:W3:Y:S01]  /*0d90*/  SHFL.DOWN PT, R4, R19, 0x2, 0x1f ;  /* 0x08401f0013047f89 */ /* 0x0002e200000e0000 */
[----:B0-----:R-:W-:-:S13]  /*0da0*/  FSETP.NEU.AND P0, PT, R2, RZ, PT ;  /* 0x000000ff0200720b */ /* 0x001fda0003f0d000 */
[----:B-123--:R-:W-:Y:S05]  /*0db0*/  @!P0 BRA `(.L_x_99) ;  /* 0x0000000000ac8947 */ /* 0x00efea0003800000 */
[----:B------:R-:W-:Y:S01]  /*0dc0*/  FSETP.NEU.AND P0, PT, R17, RZ, PT ;  /* 0x000000ff1100720b */ /* 0x000fe20003f0d000 */
[----:B------:R-:W-:Y:S01]  /*0dd0*/  IMAD.MOV.U32 R16, RZ, RZ, R25 ;  /* 0x000000ffff107224 */ /* 0x000fe200078e0019 */
[----:B------:R-:W-:Y:S02]  /*0de0*/  MOV R6, R4 ;  /* 0x0000000400067202 */ /* 0x000fe40000000f00 */
[----:B------:R-:W-:-:S09]  /*0df0*/  MOV R5, R2 ;  /* 0x0000000200057202 */ /* 0x000fd20000000f00 */
        /* <DEDUP_REMOVED lines=18> */
.L_x_101:
[----:B------:R-:W-:Y:S05]  /*0f20*/  BSYNC.RECONVERGENT B3 ;  /* 0x0000000000037941 */ /* 0x000fea0003800200 */
.L_x_100:
        /* <DEDUP_REMOVED lines=18> */
.L_x_103:
[----:B------:R-:W-:Y:S05]  /*1050*/  BSYNC.RECONVERGENT B3 ;  /* 0x0000000000037941 */ /* 0x000fea0003800200 */
.L_x_102:
[----:B------:R-:W-:-:S07]  /*1060*/  FADD R6, R4, R11 ;  /* 0x0000000b04067221 */ /* 0x000fce0000000000 */
.L_x_99:
[----:B------:R-:W-:Y:S05]  /*1070*/  BSYNC.RECONVERGENT B2 ;  /* 0x0000000000027941 */ /* 0x000fea0003800200 */
.L_x_98:
        /* <DEDUP_REMOVED lines=18> */
[----:B------:R-:W-:-:S07]  /*11a0*/  FMUL R0, R18, R19 ;  /* 0x0000001312007220 */ /* 0x000fce0000400000 */
[----:B------:R-:W1:Y:S01]  /*11b0*/  FCHK P0, R0, R11 ;  /* 0x0000000b00007302 */ /* 0x000e620000000000 */
[----:B0-----:R-:W-:-:S04]  /*11c0*/  FFMA R3, -R11, R2, 1 ;  /* 0x3f8000000b037423 */ /* 0x001fc80000000102 */
[----:B------:R-:W-:Y:S01]  /*11d0*/  FFMA R3, R2, R3, R2 ;  /* 0x0000000302037223 */ /* 0x000fe20000000002 */
[----:B------:R-:W-:-:S03]  /*11e0*/  MOV R2, R11 ;  /* 0x0000000b00027202 */ /* 0x000fc60000000f00 */
        /* <DEDUP_REMOVED lines=8> */
.L_x_107:
[----:B------:R-:W-:Y:S05]  /*1270*/  BSYNC.RECONVERGENT B3 ;  /* 0x0000000000037941 */ /* 0x000fea0003800200 */
.L_x_106:
        /* <DEDUP_REMOVED lines=18> */
.L_x_109:
[----:B------:R-:W-:Y:S05]  /*13a0*/  BSYNC.RECONVERGENT B3 ;  /* 0x0000000000037941 */ /* 0x000fea0003800200 */
.L_x_108:
[----:B------:R-:W-:-:S07]  /*13b0*/  FADD R0, R6, R5 ;  /* 0x0000000506007221 */ /* 0x000fce0000000000 */
.L_x_105:
[----:B------:R-:W-:Y:S05]  /*13c0*/  BSYNC.RECONVERGENT B2 ;  /* 0x0000000000027941 */ /* 0x000fea0003800200 */
.L_x_104:
[----:B------:R-:W-:Y:S01]  /*13d0*/  LOP3.LUT P0, R6, R7, 0x1f, RZ, 0xc0, !PT ;  /* 0x0000001f07067812 */ /* 0x000fe2000780c0ff */
[----:B------:R-:W-:-:S12]  /*13e0*/  BSSY.RECONVERGENT B0, `(.L_x_110) ;  /* 0x000000b000007945 */ /* 0x000fd80003800200 */
[----:B------:R-:W-:Y:S05]  /*13f0*/  @P0 BRA `(.L_x_111) ;  /* 0x0000000000240947 */ /* 0x000fea0003800000 */
[----:B------:R-:W0:Y:S01]  /*1400*/  S2R R10, SR_CgaCtaId ;  /* 0x00000000000a7919 */ /* 0x000e220000008800 */
[----:B------:R-:W-:-:S04]  /*1410*/  MOV R3, 0x400 ;  /* 0x0000040000037802 */ /* 0x000fc80000000f00 */
[----:B------:R-:W-:Y:S02]  /*1420*/  IADD3 R5, PT, PT, R3, 0x8, RZ ;  /* 0x0000000803057810 */ /* 0x000fe40007ffe0ff */
[----:B------:R-:W-:Y:S02]  /*1430*/  SHF.R.U32.HI R3, RZ, 0x5, R7 ;  /* 0x00000005ff037819 */ /* 0x000fe40000011607 */
[----:B0-----:R-:W-:-:S05]  /*1440*/  LEA R10, R10, R5, 0x18 ;  /* 0x000000050a0a7211 */ /* 0x001fca00078ec0ff */
[----:B------:R-:W-:-:S05]  /*1450*/  IMAD R3, R3, 0xc, R10 ;  /* 0x0000000c03037824 */ /* 0x000fca00078e020a */
[----:B------:R0:W-:Y:S04]  /*1460*/  STS [R3], R4 ;  /* 0x0000000403007388 */ /* 0x0001e80000000800 */
[----:B------:R0:W-:Y:S04]  /*1470*/  STS [R3+0x4], R0 ;  /* 0x0000040003007388 */ /* 0x0001e80000000800 */
[----:B------:R0:W-:Y:S02]  /*1480*/  STS [R3+0x8], R2 ;  /* 0x0000080203007388 */ /* 0x0001e40000000800 */
.L_x_111:
[----:B------:R-:W-:Y:S05]  /*1490*/  BSYNC.RECONVERGENT B0 ;  /* 0x0000000000007941 */ /* 0x000fea0003800200 */
.L_x_110:
[----:B------:R-:W-:Y:S01]  /*14a0*/  BAR.SYNC.DEFER_BLOCKING 0x0 ;  /* 0x0000000000007b1d */ /* 0x000fe20000010000 */
[----:B------:R-:W-:-:S13]  /*14b0*/  ISETP.GT.U32.AND P0, PT, R7, 0x1f, PT ;  /* 0x0000001f0700780c */ /* 0x000fda0003f04070 */
[----:B------:R-:W-:Y:S05]  /*14c0*/  @P0 BRA `(.L_x_112) ;  /* 0x0000001400280947 */ /* 0x000fea0003800000 */
[----:B------:R-:W1:Y:S01]  /*14d0*/  LDCU UR4, c[0x0][0x360] ;  /* 0x00006c00ff0477ac */ /* 0x000e620008000800 */
[----:B------:R-:W-:Y:S01]  /*14e0*/  HFMA2 R25, -RZ, RZ, 0, 0 ;  /* 0x00000000ff197431 */ /* 0x000fe200000001ff */
[----:B------:R-:W-:Y:S01]  /*14f0*/  CS2R R16, SRZ ;  /* 0x0000000000107805 */ /* 0x000fe2000001ff00 */
[----:B-1----:R-:W-:-:S06]  /*1500*/  USHF.R.U32.HI UR4, URZ, 0x5, UR4 ;  /* 0x00000005ff047899 */ /* 0x002fcc0008011604 */
[----:B------:R-:W-:Y:S01]  /*1510*/  ISETP.GE.U32.AND P0, PT, R6, UR4, PT ;  /* 0x0000000406007c0c */ /* 0x000fe2000bf06070 */
[----:B------:R-:W-:-:S12]  /*1520*/  UMOV UR4, 0xffffffff ;  /* 0xffffffff00047882 */ /* 0x000fd80000000000 */
[----:B0-----:R-:W0:Y:S01]  /*1530*/  @!P0 S2R R3, SR_CgaCtaId ;  /* 0x0000000000038919 */ /* 0x001e220000008800 */
[----:B------:R-:W-:-:S04]  /*1540*/  @!P0 MOV R0, 0x400 ;  /* 0x0000040000008802 */ /* 0x000fc80000000f00 */
[----:B------:R-:W-:-:S04]  /*1550*/  @!P0 IADD3 R0, PT, PT, R0, 0x8, RZ ;  /* 0x0000000800008810 */ /* 0x000fc80007ffe0ff */
[----:B0-----:R-:W-:-:S05]  /*1560*/  @!P0 LEA R3, R3, R0, 0x18 ;  /* 0x0000000003038211 */ /* 0x001fca00078ec0ff */
[----:B------:R-:W-:-:S05]  /*1570*/  @!P0 IMAD R0, R6, 0xc, R3 ;  /* 0x0000000c06008824 */ /* 0x000fca00078e0203 */
[----:B------:R0:W1:Y:S04]  /*1580*/  @!P0 LDS R16, [R0] ;  /* 0x0000000000108984 */ /* 0x0000680000000800 */
[----:B------:R0:W2:Y:S04]  /*1590*/  @!P0 LDS R17, [R0+0x4] ;  /* 0x0000040000118984 */ /* 0x0000a80000000800 */
[----:B------:R0:W3:Y:S01]  /*15a0*/  @!P0 LDS R25, [R0+0x8] ;  /* 0x0000080000198984 */ /* 0x0000e20000000800 */
[----:B------:R-:W-:Y:S05]  /*15b0*/  BRA.DIV UR4, `(.L_x_113) ;  /* 0x0000001a04007947 */ /* 0x000fea000b800000 */
[----:B-1----:R1:W4:Y:S04]  /*15c0*/  SHFL.DOWN PT, R21, R16, 0x10, 0x1f ;  /* 0x0a001f0010157f89 */ /* 0x00232800000e0000 */
[----:B--2---:R1:W2:Y:S04]  /*15d0*/  SHFL.DOWN PT, R4, R17, 0x10, 0x1f ;  /* 0x0a001f0011047f89 */ /* 0x0042a800000e0000 */
[----:B---3--:R1:W3:Y:S02]  /*15e0*/  SHFL.DOWN PT, R2, R25, 0x10, 0x1f ;  /* 0x0a001f0019027f89 */ /* 0x0082e400000e0000 */
.L_x_157:
[----:B---3--:R-:W-:Y:S01]  /*15f0*/  FSETP.NEU.AND P0, PT, R2, RZ, PT ;  /* 0x000000ff0200720b */ /* 0x008fe20003f0d000 */
[----:B------:R-:W-:Y:S01]  /*1600*/  BSSY.RECONVERGENT B2, `(.L_x_114) ;  /* 0x0000030000027945 */ /* 0x000fe20003800200 */
[----:B------:R-:W-:Y:S01]  /*1610*/  MOV R20, R16 ;  /* 0x0000001000147202 */ /* 0x000fe20000000f00 */
[----:B------:R-:W-:Y:S01]  /*1620*/  IMAD.MOV.U32 R5, RZ, RZ, R25 ;  /* 0x000000ffff057224 */ /* 0x000fe200078e0019 */
[----:B------:R-:W-:-:S09]  /*1630*/  MOV R19, R17 ;  /* 0x0000001100137202 */ /* 0x000fd20000000f00 */
[----:B------:R-:W-:Y:S05]  /*1640*/  @!P0 BRA `(.L_x_115) ;  /* 0x0000000000ac8947 */ /* 0x000fea0003800000 */
[----:B------:R-:W-:Y:S02]  /*1650*/  FSETP.NEU.AND P0, PT, R25, RZ, PT ;  /* 0x000000ff1900720b */ /* 0x000fe40003f0d000 */
[----:B----4-:R-:W-:Y:S02]  /*1660*/  MOV R20, R21 ;  /* 0x0000001500147202 */ /* 0x010fe40000000f00 */
[----:B--2---:R-:W-:Y:S02]  /*1670*/  MOV R19, R4 ;  /* 0x0000000400137202 */ /* 0x004fe40000000f00 */
[----:B------:R-:W-:-:S07]  /*1680*/  MOV R5, R2 ;  /* 0x0000000200057202 */ /* 0x000fce0000000f00 */
[----:B------:R-:W-:Y:S05]  /*1690*/  @!P0 BRA `(.L_x_115) ;  /* 0x0000000000988947 */ /* 0x000fea0003800000 */
[C---:B------:R-:W-:Y:S01]  /*16a0*/  FADD R11, R2.reuse, R25 ;  /* 0x00000019020b7221 */ /* 0x040fe20000000000 */
[----:B------:R-:W-:Y:S01]  /*16b0*/  FADD R19, R21, -R16 ;  /* 0x8000001015137221 */ /* 0x000fe20000000000 */
[----:B------:R-:W-:Y:S02]  /*16c0*/  BSSY.RECONVERGENT B3, `(.L_x_116) ;  /* 0x000000f000037945 */ /* 0x000fe40003800200 */
[----:B------:R-:W2:Y:S01]  /*16d0*/  MUFU.RCP R3, R11 ;  /* 0x0000000b00037308 */ /* 0x000ea20000001000 */
[----:B0-----:R-:W-:Y:S01]  /*16e0*/  FMUL R0, R2, R19 ;  /* 0x0000001302007220 */ /* 0x001fe20000400000 */
[----:B------:R-:W-:-:S06]  /*16f0*/  MOV R5, R11 ;  /* 0x0000000b00057202 */ /* 0x000fcc0000000f00 */
[----:B------:R-:W0:Y:S01]  /*1700*/  FCHK P0, R0, R11 ;  /* 0x0000000b00007302 */ /* 0x000e220000000000 */
[----:B--2---:R-:W-:-:S04]  /*1710*/  FFMA R10, -R11, R3, 1 ;  /* 0x3f8000000b0a7423 */ /* 0x004fc80000000103 */
[----:B------:R-:W-:-:S04]  /*1720*/  FFMA R3, R3, R10, R3 ;  /* 0x0000000a03037223 */ /* 0x000fc80000000003 */
[----:B------:R-:W-:-:S04]  /*1730*/  FFMA R10, R0, R3, RZ ;  /* 0x00000003000a7223 */ /* 0x000fc800000000ff */
[----:B------:R-:W-:-:S04]  /*1740*/  FFMA R9, -R11, R10, R0 ;  /* 0x0000000a0b097223 */ /* 0x000fc80000000100 */
[----:B------:R-:W-:Y:S01]  /*1750*/  FFMA R3, R3, R9, R10 ;  /* 0x0000000903037223 */ /* 0x000fe2000000000a */
[----:B0-----:R-:W-:Y:S06]  /*1760*/  @!P0 BRA `(.L_x_117) ;  /* 0x0000000000108947 */ /* 0x001fec0003800000 */
[----:B------:R-:W-:Y:S02]  /*1770*/  MOV R3, R11 ;  /* 0x0000000b00037202 */ /* 0x000fe40000000f00 */
[----:B------:R-:W-:-:S07]  /*1780*/  MOV R10, 0x17a0 ;  /* 0x000017a0000a7802 */ /* 0x000fce0000000f00 */
[----:B-1----:R-:W-:Y:S05]  /*1790*/  CALL.REL.NOINC `($__internal_2_$__cuda_sm3x_div_rn_noftz_f32_slowpath) ;  /* 0x0000001c00547944 */ /* 0x002fea0003c00000 */
[----:B------:R-:W-:-:S07]  /*17a0*/  IMAD.MOV.U32 R3, RZ, RZ, R0 ;  /* 0x000000ffff037224 */ /* 0x000fce00078e0000 */
.L_x_117:
[----:B------:R-:W-:Y:S05]  /*17b0*/  BSYNC.RECONVERGENT B3 ;  /* 0x0000000000037941 */ /* 0x000fea0003800200 */
.L_x_116:
[----:B------:R-:W0:Y:S01]  /*17c0*/  MUFU.RCP R10, R5 ;  /* 0x00000005000a7308 */ /* 0x000e220000001000 */
[----:B------:R-:W-:Y:S01]  /*17d0*/  FMUL R0, R19, R19 ;  /* 0x0000001313007220 */ /* 0x000fe20000400000 */
[----:B------:R-:W-:Y:S01]  /*17e0*/  BSSY.RECONVERGENT B3, `(.L_x_118) ;  /* 0x0000010000037945 */ /* 0x000fe20003800200 */
[----:B------:R-:W-:Y:S01]  /*17f0*/  FADD R20, R3, R16 ;  /* 0x0000001003147221 */ /* 0x000fe20000000000 */
[----:B------:R-:W-:Y:S01]  /*1800*/  FADD R4, R4, R17 ;  /* 0x0000001104047221 */ /* 0x000fe20000000000 */
[----:B------:R-:W-:-:S04]  /*1810*/  FMUL R9, R0, R25 ;  /* 0x0000001900097220 */ /* 0x000fc80000400000 */
[----:B------:R-:W-:-:S04]  /*1820*/  FMUL R0, R2, R9 ;  /* 0x0000000902007220 */ /* 0x000fc80000400000 */
[----:B------:R-:W2:Y:S01]  /*1830*/  FCHK P0, R0, R5 ;  /* 0x0000000500007302 */ /* 0x000ea20000000000 */
[----:B0-----:R-:W-:-:S04]  /*1840*/  FFMA R11, -R5, R10, 1 ;  /* 0x3f800000050b7423 */ /* 0x001fc8000000010a */
[----:B------:R-:W-:-:S04]  /*1850*/  FFMA R11, R10, R11, R10 ;  /* 0x0000000b0a0b7223 */ /* 0x000fc8000000000a */
[----:B------:R-:W-:-:S04]  /*1860*/  FFMA R2, R0, R11, RZ ;  /* 0x0000000b00027223 */ /* 0x000fc800000000ff */
[----:B------:R-:W-:-:S04]  /*1870*/  FFMA R9, -R5, R2, R0 ;  /* 0x0000000205097223 */ /* 0x000fc80000000100 */
[----:B------:R-:W-:Y:S01]  /*1880*/  FFMA R9, R11, R9, R2 ;  /* 0x000000090b097223 */ /* 0x000fe20000000002 */
[----:B--2---:R-:W-:Y:S06]  /*1890*/  @!P0 BRA `(.L_x_119) ;  /* 0x0000000000108947 */ /* 0x004fec0003800000 */
[----:B------:R-:W-:Y:S02]  /*18a0*/  MOV R3, R5 ;  /* 0x0000000500037202 */ /* 0x000fe40000000f00 */
[----:B------:R-:W-:-:S07]  /*18b0*/  MOV R10, 0x18d0 ;  /* 0x000018d0000a7802 */ /* 0x000fce0000000f00 */
[----:B-1----:R-:W-:Y:S05]  /*18c0*/  CALL.REL.NOINC `($__internal_2_$__cuda_sm3x_div_rn_noftz_f32_slowpath) ;  /* 0x0000001c00087944 */ /* 0x002fea0003c00000 */
[----:B------:R-:W-:-:S07]  /*18d0*/  MOV R9, R0 ;  /* 0x0000000000097202 */ /* 0x000fce0000000f00 */
.L_x_119:
[----:B------:R-:W-:Y:S05]  /*18e0*/  BSYNC.RECONVERGENT B3 ;  /* 0x0000000000037941 */ /* 0x000fea0003800200 */
.L_x_118:
[----:B------:R-:W-:-:S07]  /*18f0*/  FADD R19, R4, R9 ;  /* 0x0000000904137221 */ /* 0x000fce0000000000 */
.L_x_115:
[----:B------:R-:W-:Y:S05]  /*1900*/  BSYNC.RECONVERGENT B2 ;  /* 0x0000000000027941 */ /* 0x000fea0003800200 */
.L_x_114:
[----:B------:R-:W-:-:S03]  /*1910*/  UMOV UR4, 0xffffffff ;  /* 0xffffffff00047882 */ /* 0x000fc60000000000 */
[----:B------:R-:W-:Y:S05]  /*1920*/  BRA.DIV UR4, `(.L_x_120) ;  /* 0x0000001604707947 */ /* 0x000fea000b800000 */
[----:B----4-:R3:W4:Y:S04]  /*1930*/  SHFL.DOWN PT, R21, R20, 0x8, 0x1f ;  /* 0x09001f0014157f89 */ /* 0x01072800000e0000 */
[----:B--2---:R3:W2:Y:S04]  /*1940*/  SHFL.DOWN PT, R4, R19, 0x8, 0x1f ;  /* 0x09001f0013047f89 */ /* 0x0046a800000e0000 */
[----:B------:R3:W0:Y:S02]  /*1950*/  SHFL.DOWN PT, R2, R5, 0x8, 0x1f ;  /* 0x09001f0005027f89 */ /* 0x00062400000e0000 */
.L_x_162:
[----:B0-----:R-:W-:Y:S01]  /*1960*/  FSETP.NEU.AND P0, PT, R2, RZ, PT ;  /* 0x000000ff0200720b */ /* 0x001fe20003f0d000 */
[----:B------:R-:W-:Y:S01]  /*1970*/  BSSY.RECONVERGENT B2, `(.L_x_121) ;  /* 0x0000030000027945 */ /* 0x000fe20003800200 */
[----:B-1----:R-:W-:Y:S02]  /*1980*/  MOV R16, R20 ;  /* 0x0000001400107202 */ /* 0x002fe40000000f00 */
[----:B------:R-:W-:Y:S02]  /*1990*/  MOV R17, R19 ;  /* 0x0000001300117202 */ /* 0x000fe40000000f00 */
[----:B------:R-:W-:-:S07]  /*19a0*/  MOV R18, R5 ;  /* 0x0000000500127202 */ /* 0x000fce0000000f00 */
[----:B------:R-:W-:Y:S05]  /*19b0*/  @!P0 BRA `(.L_x_122) ;  /* 0x0000000000ac8947 */ /* 0x000fea0003800000 */
[----:B------:R-:W-:Y:S01]  /*19c0*/  FSETP.NEU.AND P0, PT, R5, RZ, PT ;  /* 0x000000ff0500720b */ /* 0x000fe20003f0d000 */
[----:B----4-:R-:W-:Y:S01]  /*19d0*/  IMAD.MOV.U32 R16, RZ, RZ, R21 ;  /* 0x000000ffff107224 */ /* 0x010fe200078e0015 */
[----:B--2---:R-:W-:Y:S02]  /*19e0*/  MOV R17, R4 ;  /* 0x0000000400117202 */ /* 0x004fe40000000f00 */
        /* <DEDUP_REMOVED lines=17> */
[----:B---3--:R-:W-:Y:S05]  /*1b00*/  CALL.REL.NOINC `($__internal_2_$__cuda_sm3x_div_rn_noftz_f32_slowpath) ;  /* 0x0000001800787944 */ /* 0x008fea0003c00000 */
[----:B------:R-:W-:-:S07]  /*1b10*/  MOV R3, R0 ;  /* 0x0000000000037202 */ /* 0x000fce0000000f00 */
.L_x_124:
[----:B------:R-:W-:Y:S05]  /*1b20*/  BSYNC.RECONVERGENT B3 ;  /* 0x0000000000037941 */ /* 0x000fea0003800200 */
.L_x_123:
[----:B------:R-:W0:Y:S01]  /*1b30*/  MUFU.RCP R9, R18 ;  /* 0x0000001200097308 */ /* 0x000e220000001000 */
[----:B------:R-:W-:Y:S01]  /*1b40*/  FMUL R0, R17, R17 ;  /* 0x0000001111007220 */ /* 0x000fe20000400000 */
[----:B------:R-:W-:Y:S01]  /*1b50*/  BSSY.RECONVERGENT B3, `(.L_x_125) ;  /* 0x0000010000037945 */ /* 0x000fe20003800200 */
[----:B------:R-:W-:Y:S01]  /*1b60*/  FADD R16, R3, R20 ;  /* 0x0000001403107221 */ /* 0x000fe20000000000 */
[----:B------:R-:W-:Y:S01]  /*1b70*/  FADD R4, R4, R19 ;  /* 0x0000001304047221 */ /* 0x000fe20000000000 */
[----:B---3--:R-:W-:-:S04]  /*1b80*/  FMUL R5, R0, R5 ;  /* 0x0000000500057220 */ /* 0x008fc80000400000 */
        /* <DEDUP_REMOVED lines=12> */
.L_x_126:
[----:B------:R-:W-:Y:S05]  /*1c50*/  BSYNC.RECONVERGENT B3 ;  /* 0x0000000000037941 */ /* 0x000fea0003800200 */
.L_x_125:
[----:B------:R-:W-:-:S07]  /*1c60*/  FADD R17, R4, R5 ;  /* 0x0000000504117221 */ /* 0x000fce0000000000 */
.L_x_122:
[----:B------:R-:W-:Y:S05]  /*1c70*/  BSYNC.RECONVERGENT B2 ;  /* 0x0000000000027941 */ /* 0x000fea0003800200 */
.L_x_121:
[----:B------:R-:W-:-:S03]  /*1c80*/  UMOV UR4, 0xffffffff ;  /* 0xffffffff00047882 */ /* 0x000fc60000000000 */
[----:B------:R-:W-:Y:S05]  /*1c90*/  BRA.DIV UR4, `(.L_x_127) ;  /* 0x0000001204f47947 */ /* 0x000fea000b800000 */
[----:B----4-:R0:W1:Y:S04]  /*1ca0*/  SHFL.DOWN PT, R21, R16, 0x4, 0x1f ;  /* 0x08801f0010157f89 */ /* 0x01006800000e0000 */
[----:B---3--:R0:W3:Y:S04]  /*1cb0*/  SHFL.DOWN PT, R20, R17, 0x4, 0x1f ;  /* 0x08801f0011147f89 */ /* 0x0080e800000e0000 */
[----:B------:R0:W4:Y:S02]  /*1cc0*/  SHFL.DOWN PT, R19, R18, 0x4, 0x1f ;  /* 0x08801f0012137f89 */ /* 0x00012400000e0000 */
.L_x_167:
[----:B----4-:R-:W-:Y:S01]  /*1cd0*/  FSETP.NEU.AND P0, PT, R19, RZ, PT ;  /* 0x000000ff1300720b */ /* 0x010fe20003f0d000 */
[----:B------:R-:W-:Y:S01]  /*1ce0*/  BSSY.RECONVERGENT B2, `(.L_x_128) ;  /* 0x0000030000027945 */ /* 0x000fe20003800200 */
[----:B------:R-:W-:Y:S02]  /*1cf0*/  MOV R5, R16 ;  /* 0x0000001000057202 */ /* 0x000fe40000000f00 */
[----:B--2---:R-:W-:Y:S02]  /*1d00*/  MOV R4, R17 ;  /* 0x0000001100047202 */ /* 0x004fe40000000f00 */
[----:B------:R-:W-:-:S07]  /*1d10*/  MOV R2, R18 ;  /* 0x0000001200027202 */ /* 0x000fce0000000f00 */
[----:B------:R-:W-:Y:S05]  /*1d20*/  @!P0 BRA `(.L_x_129) ;  /* 0x0000000000ac8947 */ /* 0x000fea0003800000 */
[----:B------:R-:W-:Y:S01]  /*1d30*/  FSETP.NEU.AND P0, PT, R18, RZ, PT ;  /* 0x000000ff1200720b */ /* 0x000fe20003f0d000 */
[----:B---3--:R-:W-:Y:S01]  /*1d40*/  IMAD.MOV.U32 R4, RZ, RZ, R20 ;  /* 0x000000ffff047224 */ /* 0x008fe200078e0014 */
[----:B-1----:R-:W-:Y:S02]  /*1d50*/  MOV R5, R21 ;  /* 0x0000001500057202 */ /* 0x002fe40000000f00 */
[----:B------:R-:W-:-:S09]  /*1d60*/  MOV R2, R19 ;  /* 0x0000001300027202 */ /* 0x000fd20000000f00 */
[----:B------:R-:W-:Y:S05]  /*1d70*/  @!P0 BRA `(.L_x_129) ;  /* 0x0000000000988947 */ /* 0x000fea0003800000 */
[----:B------:R-:W-:Y:S01]  /*1d80*/  FADD R9, R19, R18 ;  /* 0x0000001213097221 */ /* 0x000fe20000000000 */
[----:B------:R-:W-:Y:S01]  /*1d90*/  FADD R4, R21, -R16 ;  /* 0x8000001015047221 */ /* 0x000fe20000000000 */
[----:B------:R-:W-:Y:S02]  /*1da0*/  BSSY.RECONVERGENT B3, `(.L_x_130) ;  /* 0x000000f000037945 */ /* 0x000fe40003800200 */
[----:B------:R-:W1:Y:S01]  /*1db0*/  MUFU.RCP R2, R9 ;  /* 0x0000000900027308 */ /* 0x000e620000001000 */
[----:B------:R-:W-:-:S07]  /*1dc0*/  FMUL R0, R19, R4 ;  /* 0x0000000413007220 */ /* 0x000fce0000400000 */
[----:B------:R-:W2:Y:S01]  /*1dd0*/  FCHK P0, R0, R9 ;  /* 0x0000000900007302 */ /* 0x000ea20000000000 */
[----:B-1----:R-:W-:-:S04]  /*1de0*/  FFMA R3, -R9, R2, 1 ;  /* 0x3f80000009037423 */ /* 0x002fc80000000102 */
[----:B------:R-:W-:Y:S01]  /*1df0*/  FFMA R3, R2, R3, R2 ;  /* 0x0000000302037223 */ /* 0x000fe20000000002 */
[----:B------:R-:W-:-:S03]  /*1e00*/  MOV R2, R9 ;  /* 0x0000000900027202 */ /* 0x000fc60000000f00 */
[----:B------:R-:W-:-:S04]  /*1e10*/  FFMA R10, R0, R3, RZ ;  /* 0x00000003000a7223 */ /* 0x000fc800000000ff */
[----:B------:R-:W-:-:S04]  /*1e20*/  FFMA R5, -R9, R10, R0 ;  /* 0x0000000a09057223 */ /* 0x000fc80000000100 */
[----:B------:R-:W-:Y:S01]  /*1e30*/  FFMA R5, R3, R5, R10 ;  /* 0x0000000503057223 */ /* 0x000fe2000000000a */
[----:B--2---:R-:W-:Y:S06]  /*1e40*/  @!P0 BRA `(.L_x_131) ;  /* 0x0000000000108947 */ /* 0x004fec0003800000 */
[----:B------:R-:W-:Y:S02]  /*1e50*/  MOV R3, R9 ;  /* 0x0000000900037202 */ /* 0x000fe40000000f00 */
[----:B------:R-:W-:-:S07]  /*1e60*/  MOV R10, 0x1e80 ;  /* 0x00001e80000a7802 */ /* 0x000fce0000000f00 */
[----:B0-----:R-:W-:Y:S05]  /*1e70*/  CALL.REL.NOINC `($__internal_2_$__cuda_sm3x_div_rn_noftz_f32_slowpath) ;  /* 0x00000014009c7944 */ /* 0x001fea0003c00000 */
[----:B------:R-:W-:-:S07]  /*1e80*/  MOV R5, R0 ;  /* 0x0000000000057202 */ /* 0x000fce0000000f00 */
.L_x_131:
[----:B------:R-:W-:Y:S05]  /*1e90*/  BSYNC.RECONVERGENT B3 ;  /* 0x0000000000037941 */ /* 0x000fea0003800200 */
.L_x_130:
[----:B------:R-:W1:Y:S01]  /*1ea0*/  MUFU.RCP R9, R2 ;  /* 0x0000000200097308 */ /* 0x000e620000001000 */
[----:B------:R-:W-:Y:S01]  /*1eb0*/  FMUL R3, R4, R4 ;  /* 0x0000000404037220 */ /* 0x000fe20000400000 */
[----:B------:R-:W-:Y:S01]  /*1ec0*/  BSSY.RECONVERGENT B3, `(.L_x_132) ;  /* 0x0000010000037945 */ /* 0x000fe20003800200 */
[----:B------:R-:W-:Y:S02]  /*1ed0*/  FADD R5, R5, R16 ;  /* 0x0000001005057221 */ /* 0x000fe40000000000 */
[----:B------:R-:W-:-:S04]  /*1ee0*/  FMUL R0, R3, R18 ;  /* 0x0000001203007220 */ /* 0x000fc80000400000 */
[----:B------:R-:W-:-:S04]  /*1ef0*/  FMUL R0, R19, R0 ;  /* 0x0000000013007220 */ /* 0x000fc80000400000 */
[----:B------:R-:W2:Y:S01]  /*1f00*/  FCHK P0, R0, R2 ;  /* 0x0000000200007302 */ /* 0x000ea20000000000 */
[----:B-1----:R-:W-:-:S04]  /*1f10*/  FFMA R4, -R2, R9, 1 ;  /* 0x3f80000002047423 */ /* 0x002fc80000000109 */
[----:B------:R-:W-:Y:S01]  /*1f20*/  FFMA R9, R9, R4, R9 ;  /* 0x0000000409097223 */ /* 0x000fe20000000009 */
[----:B------:R-:W-:-:S03]  /*1f30*/  FADD R4, R20, R17 ;  /* 0x0000001114047221 */ /* 0x000fc60000000000 */
[----:B------:R-:W-:-:S04]  /*1f40*/  FFMA R10, R0, R9, RZ ;  /* 0x00000009000a7223 */ /* 0x000fc800000000ff */
[----:B------:R-:W-:-:S04]  /*1f50*/  FFMA R3, -R2, R10, R0 ;  /* 0x0000000a02037223 */ /* 0x000fc80000000100 */
[----:B------:R-:W-:Y:S01]  /*1f60*/  FFMA R3, R9, R3, R10 ;  /* 0x0000000309037223 */ /* 0x000fe2000000000a */
[----:B--2---:R-:W-:Y:S06]  /*1f70*/  @!P0 BRA `(.L_x_133) ;  /* 0x0000000000108947 */ /* 0x004fec0003800000 */
[----:B------:R-:W-:Y:S02]  /*1f80*/  MOV R3, R2 ;  /* 0x0000000200037202 */ /* 0x000fe40000000f00 */
[----:B------:R-:W-:-:S07]  /*1f90*/  MOV R10, 0x1fb0 ;  /* 0x00001fb0000a7802 */ /* 0x000fce0000000f00 */
[----:B0-----:R-:W-:Y:S05]  /*1fa0*/  CALL.REL.NOINC `($__internal_2_$__cuda_sm3x_div_rn_noftz_f32_slowpath) ;  /* 0x0000001400507944 */ /* 0x001fea0003c00000 */
[----:B------:R-:W-:-:S07]  /*1fb0*/  IMAD.MOV.U32 R3, RZ, RZ, R0 ;  /* 0x000000ffff037224 */ /* 0x000fce00078e0000 */
.L_x_133:
[----:B------:R-:W-:Y:S05]  /*1fc0*/  BSYNC.RECONVERGENT B3 ;  /* 0x0000000000037941 */ /* 0x000fea0003800200 */
.L_x_132:
[----:B------:R-:W-:-:S07]  /*1fd0*/  FADD R4, R4, R3 ;  /* 0x0000000304047221 */ /* 0x000fce0000000000 */
.L_x_129:
[----:B------:R-:W-:Y:S05]  /*1fe0*/  BSYNC.RECONVERGENT B2 ;  /* 0x0000000000027941 */ /* 0x000fea0003800200 */
.L_x_128:
[----:B------:R-:W-:-:S03]  /*1ff0*/  UMOV UR4, 0xffffffff ;  /* 0xffffffff00047882 */ /* 0x000fc60000000000 */
[----:B------:R-:W-:Y:S05]  /*2000*/  BRA.DIV UR4, `(.L_x_134) ;  /* 0x0000001204787947 */ /* 0x000fea000b800000 */
[----:B------:R2:W4:Y:S04]  /*2010*/  SHFL.DOWN PT, R22, R5, 0x2, 0x1f ;  /* 0x08401f0005167f89 */ /* 0x00052800000e0000 */
[----:B0-----:R2:W0:Y:S04]  /*2020*/  SHFL.DOWN PT, R17, R4, 0x2, 0x1f ;  /* 0x08401f0004117f89 */ /* 0x00142800000e0000 */
[----:B------:R2:W0:Y:S02]  /*2030*/  SHFL.DOWN PT, R19, R2, 0x2, 0x1f ;  /* 0x08401f0002137f89 */ /* 0x00042400000e0000 */
.L_x_172:
[----:B0-----:R-:W-:Y:S01]  /*2040*/  FSETP.NEU.AND P0, PT, R19, RZ, PT ;  /* 0x000000ff1300720b */ /* 0x001fe20003f0d000 */
[----:B------:R-:W-:Y:S01]  /*2050*/  BSSY.RECONVERGENT B2, `(.L_x_135) ;  /* 0x0000030000027945 */ /* 0x000fe20003800200 */
[----:B------:R-:W-:Y:S02]  /*2060*/  MOV R16, R5 ;  /* 0x0000000500107202 */ /* 0x000fe40000000f00 */
[----:B------:R-:W-:Y:S02]  /*2070*/  MOV R18, R4 ;  /* 0x0000000400127202 */ /* 0x000fe40000000f00 */
[----:B---3--:R-:W-:-:S07]  /*2080*/  MOV R20, R2 ;  /* 0x0000000200147202 */ /* 0x008fce0000000f00 */
[----:B------:R-:W-:Y:S05]  /*2090*/  @!P0 BRA `(.L_x_136) ;  /* 0x0000000000ac8947 */ /* 0x000fea0003800000 */
[----:B------:R-:W-:Y:S01]  /*20a0*/  FSETP.NEU.AND P0, PT, R2, RZ, PT ;  /* 0x000000ff0200720b */ /* 0x000fe20003f0d000 */
[----:B------:R-:W-:Y:S01]  /*20b0*/  IMAD.MOV.U32 R20, RZ, RZ, R19 ;  /* 0x000000ffff147224 */ /* 0x000fe200078e0013 */
[----:B----4-:R-:W-:Y:S02]  /*20c0*/  MOV R16, R22 ;  /* 0x0000001600107202 */ /* 0x010fe40000000f00 */
        /* <DEDUP_REMOVED lines=8> */
[----:B------:R-:W3:Y:S01]  /*2150*/  FCHK P0, R0, R11 ;  /* 0x0000000b00007302 */ /* 0x000ee20000000000 */
[----:B0-----:R-:W-:-:S04]  /*2160*/  FFMA R10, -R11, R3, 1 ;  /* 0x3f8000000b0a7423 */ /* 0x001fc80000000103 */
[----:B------:R-:W-:-:S04]  /*2170*/  FFMA R3, R3, R10, R3 ;  /* 0x0000000a03037223 */ /* 0x000fc80000000003 */
[----:B------:R-:W-:-:S04]  /*2180*/  FFMA R10, R0, R3, RZ ;  /* 0x00000003000a7223 */ /* 0x000fc800000000ff */
[----:B------:R-:W-:-:S04]  /*2190*/  FFMA R9, -R11, R10, R0 ;  /* 0x0000000a0b097223 */ /* 0x000fc80000000100 */
[----:B------:R-:W-:Y:S01]  /*21a0*/  FFMA R10, R3, R9, R10 ;  /* 0x00000009030a7223 */ /* 0x000fe2000000000a */
[----:B---3--:R-:W-:Y:S06]  /*21b0*/  @!P0 BRA `(.L_x_138) ;  /* 0x0000000000108947 */ /* 0x008fec0003800000 */
[----:B------:R-:W-:Y:S02]  /*21c0*/  MOV R3, R11 ;  /* 0x0000000b00037202 */ /* 0x000fe40000000f00 */
[----:B------:R-:W-:-:S07]  /*21d0*/  MOV R10, 0x21f0 ;  /* 0x000021f0000a7802 */ /* 0x000fce0000000f00 */
[----:B-12---:R-:W-:Y:S05]  /*21e0*/  CALL.REL.NOINC `($__internal_2_$__cuda_sm3x_div_rn_noftz_f32_slowpath) ;  /* 0x0000001000c07944 */ /* 0x006fea0003c00000 */
[----:B------:R-:W-:-:S07]  /*21f0*/  MOV R10, R0 ;  /* 0x00000000000a7202 */ /* 0x000fce0000000f00 */
.L_x_138:
[----:B------:R-:W-:Y:S05]  /*2200*/  BSYNC.RECONVERGENT B3 ;  /* 0x0000000000037941 */ /* 0x000fea0003800200 */
.L_x_137:
[----:B------:R-:W0:Y:S01]  /*2210*/  MUFU.RCP R9, R20 ;  /* 0x0000001400097308 */ /* 0x000e220000001000 */
[----:B------:R-:W-:Y:S01]  /*2220*/  FMUL R3, R16, R16 ;  /* 0x0000001010037220 */ /* 0x000fe20000400000 */
[----:B------:R-:W-:Y:S01]  /*2230*/  BSSY.RECONVERGENT B3, `(.L_x_139) ;  /* 0x0000010000037945 */ /* 0x000fe20003800200 */
[----:B------:R-:W-:Y:S01]  /*2240*/  FADD R16, R10, R5 ;  /* 0x000000050a107221 */ /* 0x000fe20000000000 */
[----:B--2---:R-:W-:Y:S01]  /*2250*/  FADD R4, R17, R4 ;  /* 0x0000000411047221 */ /* 0x004fe20000000000 */
        /* <DEDUP_REMOVED lines=13> */
.L_x_140:
[----:B------:R-:W-:Y:S05]  /*2330*/  BSYNC.RECONVERGENT B3 ;  /* 0x0000000000037941 */ /* 0x000fea0003800200 */
.L_x_139:
[----:B------:R-:W-:-:S07]  /*2340*/  FADD R18, R4, R3 ;  /* 0x0000000304127221 */ /* 0x000fce0000000000 */
.L_x_136:
[----:B------:R-:W-:Y:S05]  /*2350*/  BSYNC.RECONVERGENT B2 ;  /* 0x0000000000027941 */ /* 0x000fea0003800200 */
.L_x_135:
[----:B------:R-:W-:-:S03]  /*2360*/  UMOV UR4, 0xffffffff ;  /* 0xffffffff00047882 */ /* 0x000fc60000000000 */
[----:B------:R-:W-:Y:S05]  /*2370*/  BRA.DIV UR4, `(.L_x_141) ;  /* 0x0000000e04fc7947 */ /* 0x000fea000b800000 */
[----:B------:R0:W3:Y:S04]  /*2380*/  SHFL.DOWN PT, R19, R16, 0x1, 0x1f ;  /* 0x08201f0010137f89 */ /* 0x0000e800000e0000 */
[----:B------:R0:W0:Y:S04]  /*2390*/  SHFL.DOWN PT, R17, R18, 0x1, 0x1f ;  /* 0x08201f0012117f89 */ /* 0x00002800000e0000 */
[----:B--2---:R2:W0:Y:S02]  /*23a0*/  SHFL.DOWN PT, R5, R20, 0x1, 0x1f ;  /* 0x08201f0014057f89 */ /* 0x00442400000e0000 */
.L_x_177:
[----:B0-----:R-:W-:Y:S01]  /*23b0*/  FSETP.NEU.AND P0, PT, R5, RZ, PT ;  /* 0x000000ff0500720b */ /* 0x001fe20003f0d000 */
[----:B------:R-:W-:Y:S01]  /*23c0*/  BSSY.RECONVERGENT B2, `(.L_x_142) ;  /* 0x0000030000027945 */ /* 0x000fe20003800200 */
[----:B------:R-:W-:Y:S01]  /*23d0*/  IMAD.MOV.U32 R2, RZ, RZ, R16 ;  /* 0x000000ffff027224 */ /* 0x000fe200078e0010 */
[----:B------:R-:W-:Y:S02]  /*23e0*/  MOV R3, R18 ;  /* 0x0000001200037202 */ /* 0x000fe40000000f00 */
[----:B------:R-:W-:-:S08]  /*23f0*/  MOV R4, R20 ;  /* 0x0000001400047202 */ /* 0x000fd00000000f00 */
[----:B------:R-:W-:Y:S05]  /*2400*/  @!P0 BRA `(.L_x_143) ;  /* 0x0000000000ac8947 */ /* 0x000fea0003800000 */
[----:B------:R-:W-:Y:S02]  /*2410*/  FSETP.NEU.AND P0, PT, R20, RZ, PT ;  /* 0x000000ff1400720b */ /* 0x000fe40003f0d000 */
[----:B---3--:R-:W-:Y:S02]  /*2420*/  MOV R2, R19 ;  /* 0x0000001300027202 */ /* 0x008fe40000000f00 */
[----:B------:R-:W-:Y:S02]  /*2430*/  MOV R3, R17 ;  /* 0x0000001100037202 */ /* 0x000fe40000000f00 */
[----:B------:R-:W-:-:S07]  /*2440*/  MOV R4, R5 ;  /* 0x0000000500047202 */ /* 0x000fce0000000f00 */
[----:B------:R-:W-:Y:S05]  /*2450*/  @!P0 BRA `(.L_x_143) ;  /* 0x0000000000988947 */ /* 0x000fea0003800000 */
[----:B------:R-:W-:Y:S01]  /*2460*/  FADD R11, R5, R20 ;  /* 0x00000014050b7221 */ /* 0x000fe20000000000 */
[----:B------:R-:W-:Y:S01]  /*2470*/  FADD R2, R19, -R16 ;  /* 0x8000001013027221 */ /* 0x000fe20000000000 */
[----:B------:R-:W-:Y:S02]  /*2480*/  BSSY.RECONVERGENT B3, `(.L_x_144) ;  /* 0x000000f000037945 */ /* 0x000fe40003800200 */
[----:B------:R-:W0:Y:S01]  /*2490*/  MUFU.RCP R3, R11 ;  /* 0x0000000b00037308 */ /* 0x000e220000001000 */
[----:B------:R-:W-:-:S07]  /*24a0*/  FMUL R0, R5, R2 ;  /* 0x0000000205007220 */ /* 0x000fce0000400000 */
[----:B------:R-:W3:Y:S01]  /*24b0*/  FCHK P0, R0, R11 ;  /* 0x0000000b00007302 */ /* 0x000ee20000000000 */
[----:B0-----:R-:W-:-:S04]  /*24c0*/  FFMA R4, -R11, R3, 1 ;  /* 0x3f8000000b047423 */ /* 0x001fc80000000103 */
[----:B------:R-:W-:Y:S01]  /*24d0*/  FFMA R3, R3, R4, R3 ;  /* 0x0000000403037223 */ /* 0x000fe20000000003 */
[----:B------:R-:W-:-:S03]  /*24e0*/  IMAD.MOV.U32 R4, RZ, RZ, R11 ;  /* 0x000000ffff047224 */ /* 0x000fc600078e000b */
[----:B------:R-:W-:-:S04]  /*24f0*/  FFMA R10, R0, R3, RZ ;  /* 0x00000003000a7223 */ /* 0x000fc800000000ff */
[----:B------:R-:W-:-:S04]  /*2500*/  FFMA R9, -R11, R10, R0 ;  /* 0x0000000a0b097223 */ /* 0x000fc80000000100 */
[----:B------:R-:W-:Y:S01]  /*2510*/  FFMA R3, R3, R9, R10 ;  /* 0x0000000903037223 */ /* 0x000fe2000000000a */
[----:B---3--:R-:W-:Y:S06]  /*2520*/  @!P0 BRA `(.L_x_145) ;  /* 0x0000000000108947 */ /* 0x008fec0003800000 */
[----:B------:R-:W-:Y:S02]  /*2530*/  MOV R3, R11 ;  /* 0x0000000b00037202 */ /* 0x000fe40000000f00 */
[----:B------:R-:W-:-:S07]  /*2540*/  MOV R10, 0x2560 ;  /* 0x00002560000a7802 */ /* 0x000fce0000000f00 */
[----:B-12-4-:R-:W-:Y:S05]  /*2550*/  CALL.REL.NOINC `($__internal_2_$__cuda_sm3x_div_rn_noftz_f32_slowpath) ;  /* 0x0000000c00e47944 */ /* 0x016fea0003c00000 */
[----:B------:R-:W-:-:S07]  /*2560*/  MOV R3, R0 ;  /* 0x0000000000037202 */ /* 0x000fce0000000f00 */
.L_x_145:
[----:B------:R-:W-:Y:S05]  /*2570*/  BSYNC.RECONVERGENT B3 ;  /* 0x0000000000037941 */ /* 0x000fea0003800200 */
.L_x_144:
[----:B------:R-:W0:Y:S01]  /*2580*/  MUFU.RCP R11, R4 ;  /* 0x00000004000b7308 */ /* 0x000e220000001000 */
[----:B------:R-:W-:Y:S01]  /*2590*/  FMUL R9, R2, R2 ;  /* 0x0000000202097220 */ /* 0x000fe20000400000 */
[----:B------:R-:W-:Y:S01]  /*25a0*/  BSSY.RECONVERGENT B3, `(.L_x_146) ;  /* 0x0000010000037945 */ /* 0x000fe20003800200 */
[----:B------:R-:W-:Y:S02]  /*25b0*/  FADD R17, R17, R18 ;  /* 0x0000001211117221 */ /* 0x000fe40000000000 */
[----:B------:R-:W-:-:S04]  /*25c0*/  FMUL R0, R9, R20 ;  /* 0x0000001409007220 */ /* 0x000fc80000400000 */
[----:B------:R-:W-:-:S04]  /*25d0*/  FMUL R0, R5, R0 ;  /* 0x0000000005007220 */ /* 0x000fc80000400000 */
[----:B------:R-:W3:Y:S01]  /*25e0*/  FCHK P0, R0, R4 ;  /* 0x0000000400007302 */ /* 0x000ee20000000000 */
[----:B0-----:R-:W-:-:S04]  /*25f0*/  FFMA R2, -R4, R11, 1 ;  /* 0x3f80000004027423 */ /* 0x001fc8000000010b */
[----:B------:R-:W-:Y:S01]  /*2600*/  FFMA R11, R11, R2, R11 ;  /* 0x000000020b0b7223 */ /* 0x000fe2000000000b */
[----:B------:R-:W-:-:S03]  /*2610*/  FADD R2, R3, R16 ;  /* 0x0000001003027221 */ /* 0x000fc60000000000 */
        /* <DEDUP_REMOVED lines=8> */
.L_x_147:
[----:B------:R-:W-:Y:S05]  /*26a0*/  BSYNC.RECONVERGENT B3 ;  /* 0x0000000000037941 */ /* 0x000fea0003800200 */
.L_x_146:
[----:B------:R-:W-:-:S07]  /*26b0*/  FADD R3, R17, R10 ;  /* 0x0000000a11037221 */ /* 0x000fce0000000000 */
.L_x_143:
[----:B------:R-:W-:Y:S05]  /*26c0*/  BSYNC.RECONVERGENT B2 ;  /* 0x0000000000027941 */ /* 0x000fea0003800200 */
.L_x_142:
[----:B------:R-:W-:-:S13]  /*26d0*/  ISETP.NE.AND P0, PT, R6, RZ, PT ;  /* 0x000000ff0600720c */ /* 0x000fda0003f05270 */
[----:B------:R-:W-:Y:S05]  /*26e0*/  @P0 BRA `(.L_x_112) ;  /* 0x0000000000a00947 */ /* 0x000fea0003800000 */
[----:B------:R-:W0:Y:S01]  /*26f0*/  S2UR UR5, SR_CgaCtaId ;  /* 0x00000000000579c3 */ /* 0x000e220000008800 */
[----:B------:R-:W5:Y:S01]  /*2700*/  MUFU.RCP R5, R4 ;  /* 0x0000000400057308 */ /* 0x000f620000001000 */
[----:B------:R-:W-:Y:S01]  /*2710*/  UMOV UR4, 0x400 ;  /* 0x0000040000047882 */ /* 0x000fe20000000000 */
[----:B------:R-:W-:Y:S06]  /*2720*/  BSSY.RECONVERGENT B2, `(.L_x_148) ;  /* 0x000000e000027945 */ /* 0x000fec0003800200 */
[----:B------:R-:W1:Y:S01]  /*2730*/  FCHK P0, R3, R4 ;  /* 0x0000000403007302 */ /* 0x000e620000000000 */
[----:B-----5:R-:W-:-:S04]  /*2740*/  FFMA R0, R5, -R4, 1 ;  /* 0x3f80000005007423 */ /* 0x020fc80000000804 */
[----:B------:R-:W-:Y:S01]  /*2750*/  FFMA R0, R5, R0, R5 ;  /* 0x0000000005007223 */ /* 0x000fe20000000005 */
[----:B0-----:R-:W-:-:S03]  /*2760*/  ULEA UR4, UR5, UR4, 0x18 ;  /* 0x0000000405047291 */ /* 0x001fc6000f8ec0ff */
[----:B------:R-:W-:-:S04]  /*2770*/  FFMA R6, R0, R3, RZ ;  /* 0x0000000300067223 */ /* 0x000fc800000000ff */
[----:B------:R-:W-:Y:S02]  /*2780*/  FFMA R5, R6, -R4, R3 ;  /* 0x8000000406057223 */ /* 0x000fe40000000003 */
[----:B------:R0:W-:Y:S02]  /*2790*/  STS [UR4], R2 ;  /* 0x00000002ff007988 */ /* 0x0001e40008000804 */
[----:B------:R-:W-:Y:S01]  /*27a0*/  FFMA R0, R0, R5, R6 ;  /* 0x0000000500007223 */ /* 0x000fe20000000006 */
[----:B-1----:R-:W-:Y:S06]  /*27b0*/  @!P0 BRA `(.L_x_149) ;  /* 0x0000000000108947 */ /* 0x002fec0003800000 */
[----:B------:R-:W-:Y:S01]  /*27c0*/  MOV R0, R3 ;  /* 0x0000000300007202 */ /* 0x000fe20000000f00 */
[----:B------:R-:W-:Y:S01]  /*27d0*/  IMAD.MOV.U32 R3, RZ, RZ, R4 ;  /* 0x000000ffff037224 */ /* 0x000fe200078e0004 */
[----:B------:R-:W-:-:S07]  /*27e0*/  MOV R10, 0x2800 ;  /* 0x00002800000a7802 */ /* 0x000fce0000000f00 */
[----:B0-234-:R-:W-:Y:S05]  /*27f0*/  CALL.REL.NOINC `($__internal_2_$__cuda_sm3x_div_rn_noftz_f32_slowpath) ;  /* 0x0000000c003c7944 */ /* 0x01dfea0003c00000 */
.L_x_149:
[----:B------:R-:W-:Y:S05]  /*2800*/  BSYNC.RECONVERGENT B2 ;  /* 0x0000000000027941 */ /* 0x000fea0003800200 */
.L_x_148:
[----:B------:R-:W1:Y:S01]  /*2810*/  LDC.64 R4, c[0x0][0x388] ;  /* 0x0000e200ff047b82 */ /* 0x000e620000000a00 */
[----:B------:R-:W5:Y:S07]  /*2820*/  LDCU UR4, c[0x0][0x3b0] ;  /* 0x00007600ff0477ac */ /* 0x000f6e0008000800 */
[----:B------:R-:W0:Y:S08]  /*2830*/  LDC.64 R10, c[0x0][0x390] ;  /* 0x0000e400ff0a7b82 */ /* 0x000e300000000a00 */
[----:B------:R-:W2:Y:S01]  /*2840*/  S2UR UR5, SR_CgaCtaId ;  /* 0x00000000000579c3 */ /* 0x000ea20000008800 */
[----:B-----5:R-:W-:Y:S01]  /*2850*/  FADD R0, R0, UR4 ;  /* 0x0000000400007e21 */ /* 0x020fe20008000000 */
[----:B------:R-:W-:Y:S01]  /*2860*/  UMOV UR4, 0x400 ;  /* 0x0000040000047882 */ /* 0x000fe20000000000 */
[----:B-1----:R-:W-:-:S03]  /*2870*/  ISETP.NE.U32.AND P0, PT, R4, RZ, PT ;  /* 0x000000ff0400720c */ /* 0x002fc60003f05070 */
[----:B------:R-:W-:Y:S02]  /*2880*/  FSETP.GEU.AND P2, PT, |R0|, 1.175494350822287508e-38, PT ;  /* 0x008000000000780b */ /* 0x000fe40003f4e200 */
[----:B------:R-:W-:Y:S02]  /*2890*/  ISETP.NE.AND.EX P0, PT, R5, RZ, PT, P0 ;  /* 0x000000ff0500720c */ /* 0x000fe40003f05300 */
[----:B0-----:R-:W-:-:S04]  /*28a0*/  ISETP.NE.U32.AND P1, PT, R10, RZ, PT ;  /* 0x000000ff0a00720c */ /* 0x001fc80003f25070 */
[----:B------:R-:W-:-:S05]  /*28b0*/  ISETP.NE.AND.EX P1, PT, R11, RZ, PT, P1 ;  /* 0x000000ff0b00720c */ /* 0x000fca0003f25310 */
[----:B------:R-:W-:Y:S01]  /*28c0*/  @!P2 FMUL R0, R0, 16777216 ;  /* 0x4b8000000000a820 */ /* 0x000fe20000400000 */
[----:B--2---:R-:W-:Y:S01]  /*28d0*/  ULEA UR4, UR5, UR4, 0x18 ;  /* 0x0000000405047291 */ /* 0x004fe2000f8ec0ff */
[----:B------:R-:W0:Y:S02]  /*28e0*/  @P0 LDC.64 R4, c[0x0][0x388] ;  /* 0x0000e200ff040b82 */ /* 0x000e240000000a00 */
[----:B------:R-:W1:Y:S06]  /*28f0*/  MUFU.RSQ R3, R0 ;  /* 0x0000000000037308 */ /* 0x000e6c0000001400 */
[----:B------:R-:W2:Y:S01]  /*2900*/  @P1 LDC.64 R10, c[0x0][0x390] ;  /* 0x0000e400ff0a1b82 */ /* 0x000ea20000000a00 */
[----:B-1----:R-:W-:Y:S01]  /*2910*/  @!P2 FMUL R3, R3, 4096 ;  /* 0x458000000303a820 */ /* 0x002fe20000400000 */
[----:B0-----:R-:W-:-:S04]  /*2920*/  @P0 IMAD.WIDE.U32 R4, R8, 0x4, R4 ;  /* 0x0000000408040825 */ /* 0x001fc800078e0004 */
[----:B------:R0:W-:Y:S04]  /*2930*/  STS [UR4+0x4], R3 ;  /* 0x00000403ff007988 */ /* 0x0001e80008000804 */
[----:B------:R0:W-:Y:S01]  /*2940*/  @P0 STG.E desc[UR6][R4.64], R2 ;  /* 0x0000000204000986 */ /* 0x0001e2000c101906 */
[----:B--2---:R-:W-:-:S05]  /*2950*/  @P1 IMAD.WIDE.U32 R8, R8, 0x4, R10 ;  /* 0x0000000408081825 */ /* 0x004fca00078e000a */
[----:B------:R0:W-:Y:S02]  /*2960*/  @P1 STG.E desc[UR6][R8.64], R3 ;  /* 0x0000000308001986 */ /* 0x0001e4000c101906 */
.L_x_112:
[----:B0-----:R-:W0:Y:S01]  /*2970*/  LDC R0, c[0x0][0x3b8] ;  /* 0x0000ee00ff007b82 */ /* 0x001e220000000800 */
[----:B------:R-:W-:Y:S05]  /*2980*/  WARPSYNC.ALL ;  /* 0x0000000000007948 */ /* 0x000fea0003800000 */
[----:B0-----:R-:W-:Y:S02]  /*2990*/  ISETP.GE.U32.AND P0, PT, R7, R0, PT ;  /* 0x000000000700720c */ /* 0x001fe40003f06070 */
[----:B------:R-:W0:Y:S08]  /*29a0*/  S2UR UR5, SR_CgaCtaId ;  /* 0x00000000000579c3 */ /* 0x000e300000008800 */
[----:B------:R-:W-:Y:S06]  /*29b0*/  BAR.SYNC.DEFER_BLOCKING 0x0 ;  /* 0x0000000000007b1d */ /* 0x000fec0000010000 */
[----:B------:R-:W-:-:S02]  /*29c0*/  UMOV UR4, 0x400 ;  /* 0x0000040000047882 */ /* 0x000fc40000000000 */
[----:B0-----:R-:W-:Y:S01]  /*29d0*/  ULEA UR4, UR5, UR4, 0x18 ;  /* 0x0000000405047291 */ /* 0x001fe2000f8ec0ff */
[----:B------:R-:W-:Y:S11]  /*29e0*/  @P0 EXIT ;  /* 0x000000000000094d */ /* 0x000ff60003800000 */
[----:B------:R-:W0:Y:S01]  /*29f0*/  LDCU.128 UR8, c[0x0][0x3a0] ;  /* 0x00007400ff0877ac */ /* 0x000e220008000c00 */
[----:B------:R-:W1:Y:S01]  /*2a00*/  LDC.64 R8, c[0x0][0x3a0] ;  /* 0x0000e800ff087b82 */ /* 0x000e620000000a00 */
[----:B------:R-:W1:Y:S01]  /*2a10*/  LDS.64 R2, [UR4] ;  /* 0x00000004ff027984 */ /* 0x000e620008000a00 */
[----:B------:R-:W1:Y:S06]  /*2a20*/  LDCU UR4, c[0x0][0x360] ;  /* 0x00006c00ff0477ac */ /* 0x000e6c0008000800 */
[----:B------:R-:W1:Y:S01]  /*2a30*/  LDC.64 R4, c[0x0][0x3a8] ;  /* 0x0000ea00ff047b82 */ /* 0x000e620000000a00 */
[----:B0-----:R-:W-:-:S02]  /*2a40*/  UISETP.NE.U32.AND UP1, UPT, UR10, URZ, UPT ;  /* 0x000000ff0a00728c */ /* 0x001fc4000bf25070 */
[----:B------:R-:W-:Y:S02]  /*2a50*/  UISETP.EQ.U32.AND UP0, UPT, UR8, URZ, UPT ;  /* 0x000000ff0800728c */ /* 0x000fe4000bf02070 */
[----:B------:R-:W-:-:S04]  /*2a60*/  UISETP.NE.AND.EX UP1, UPT, UR11, URZ, UPT, UP1 ;  /* 0x000000ff0b00728c */ /* 0x000fc8000bf25310 */
[----:B------:R-:W-:-:S09]  /*2a70*/  UISETP.EQ.OR.EX UP0, UPT, UR9, URZ, !UP1, UP0 ;  /* 0x000000ff0900728c */ /* 0x000fd2000cf02700 */
[----:B------:R-:W-:Y:S05]  /*2a80*/  BRA.U UP0, `(.L_x_150) ;  /* 0x00000001004c7547 */ /* 0x000fea000b800000 */
.L_x_151:
[----:B0-----:R-:W-:-:S04]  /*2a90*/  IMAD.WIDE.U32 R10, R7, 0x2, R14 ;  /* 0x00000002070a7825 */ /* 0x001fc800078e000e */
[C---:B-1----:R-:W-:Y:S02]  /*2aa0*/  IMAD.WIDE.U32 R16, R7.reuse, 0x2, R8 ;  /* 0x0000000207107825 */ /* 0x042fe400078e0008 */
[----:B------:R-:W5:Y:S02]  /*2ab0*/  LDG.E.U16.CONSTANT R10, desc[UR6][R10.64] ;  /* 0x000000060a0a7981 */ /* 0x000f64000c1e9500 */
[----:B---3--:R-:W-:Y:S02]  /*2ac0*/  IMAD.WIDE.U32 R18, R7, 0x2, R4 ;  /* 0x0000000207127825 */ /* 0x008fe400078e0004 */
[----:B------:R-:W3:Y:S04]  /*2ad0*/  LDG.E.U16.CONSTANT R16, desc[UR6][R16.64] ;  /* 0x0000000610107981 */ /* 0x000ee8000c1e9500 */
[----:B------:R-:W2:Y:S01]  /*2ae0*/  LDG.E.U16.CONSTANT R18, desc[UR6][R18.64] ;  /* 0x0000000612127981 */ /* 0x000ea2000c1e9500 */
[----:B-----5:R-:W-:-:S02]  /*2af0*/  HADD2.F32 R21, -RZ, R10.H0_H0 ;  /* 0x2000000aff157230 */ /* 0x020fc40000004100 */
[C---:B------:R-:W-:Y:S01]  /*2b00*/  IMAD.WIDE.U32 R10, R7.reuse, 0x2, R12 ;  /* 0x00000002070a7825 */ /* 0x040fe200078e000c */
[----:B------:R-:W-:-:S03]  /*2b10*/  IADD3 R7, PT, PT, R7, UR4, RZ ;  /* 0x0000000407077c10 */ /* 0x000fc6000fffe0ff */
[----:B------:R-:W-:Y:S01]  /*2b20*/  FADD R6, -R2, R21 ;  /* 0x0000001502067221 */ /* 0x000fe20000000100 */
[----:B---3--:R-:W-:Y:S01]  /*2b30*/  HADD2.F32 R21, -RZ, R16.H0_H0 ;  /* 0x20000010ff157230 */ /* 0x008fe20000004100 */
[----:B------:R-:W-:Y:S01]  /*2b40*/  ISETP.GE.U32.AND P0, PT, R7, R0, PT ;  /* 0x000000000700720c */ /* 0x000fe20003f06070 */
[----:B--2---:R-:W-:Y:S02]  /*2b50*/  HADD2.F32 R23, -RZ, R18.H0_H0 ;  /* 0x20000012ff177230 */ /* 0x004fe40000004100 */
[----:B------:R-:W-:-:S04]  /*2b60*/  FMUL R6, R6, R3 ;  /* 0x0000000306067220 */ /* 0x000fc80000400000 */
[----:B------:R-:W-:-:S05]  /*2b70*/  FFMA R6, R6, R21, R23 ;  /* 0x0000001506067223 */ /* 0x000fca0000000017 */
[----:B------:R-:W-:-:S05]  /*2b80*/  F2FP.F16.F32.PACK_AB R6, RZ, R6 ;  /* 0x00000006ff06723e */ /* 0x000fca00000000ff */
[----:B------:R0:W-:Y:S01]  /*2b90*/  STG.E.U16 desc[UR6][R10.64], R6 ;  /* 0x000000060a007986 */ /* 0x0001e2000c101506 */
[----:B------:R-:W-:Y:S05]  /*2ba0*/  @!P0 BRA `(.L_x_151) ;  /* 0xfffffffc00b88947 */ /* 0x000fea000383ffff */
[----:B------:R-:W-:Y:S05]  /*2bb0*/  EXIT ;  /* 0x000000000000794d */ /* 0x000fea0003800000 */
.L_x_150:
[----:B-1----:R-:W0:Y:S01]  /*2bc0*/  LDC.64 R4, c[0x0][0x3a0] ;  /* 0x0000e800ff047b82 */ /* 0x002e220000000a00 */
[----:B------:R-:W-:-:S04]  /*2bd0*/  UISETP.NE.U32.AND UP0, UPT, UR8, URZ, UPT ;  /* 0x000000ff0800728c */ /* 0x000fc8000bf05070 */
[----:B------:R-:W-:-:S09]  /*2be0*/  UISETP.NE.AND.EX UP0, UPT, UR9, URZ, UPT, UP0 ;  /* 0x000000ff0900728c */ /* 0x000fd2000bf05300 */
[----:B------:R-:W-:Y:S05]  /*2bf0*/  BRA.U !UP0, `(.L_x_152) ;  /* 0x0000000108407547 */ /* 0x000fea000b800000 */
.L_x_153:
[----:B------:R-:W-:-:S04]  /*2c00*/  IMAD.WIDE.U32 R8, R7, 0x2, R14 ;  /* 0x0000000207087825 */ /* 0x000fc800078e000e */
[----:B0-----:R-:W-:Y:S02]  /*2c10*/  IMAD.WIDE.U32 R10, R7, 0x2, R4 ;  /* 0x00000002070a7825 */ /* 0x001fe400078e0004 */
[----:B------:R-:W5:Y:S04]  /*2c20*/  LDG.E.U16.CONSTANT R8, desc[UR6][R8.64] ;  /* 0x0000000608087981 */ /* 0x000f68000c1e9500 */
[----:B------:R-:W2:Y:S01]  /*2c30*/  LDG.E.U16.CONSTANT R10, desc[UR6][R10.64] ;  /* 0x000000060a0a7981 */ /* 0x000ea2000c1e9500 */
[----:B-1---5:R-:W-:-:S05]  /*2c40*/  HADD2.F32 R17, -RZ, R8.H0_H0 ;  /* 0x20000008ff117230 */ /* 0x022fca0000004100 */
[----:B------:R-:W-:Y:S01]  /*2c50*/  FADD R6, -R2, R17 ;  /* 0x0000001102067221 */ /* 0x000fe20000000100 */
[----:B--2---:R-:W-:-:S03]  /*2c60*/  HADD2.F32 R17, -RZ, R10.H0_H0 ;  /* 0x2000000aff117230 */ /* 0x004fc60000004100 */
[----:B------:R-:W-:-:S04]  /*2c70*/  FMUL R6, R6, R3 ;  /* 0x0000000306067220 */ /* 0x000fc80000400000 */
[----:B------:R-:W-:Y:S01]  /*2c80*/  FMUL R6, R6, R17 ;  /* 0x0000001106067220 */ /* 0x000fe20000400000 */
[C---:B------:R-:W-:Y:S01]  /*2c90*/  IMAD.WIDE.U32 R16, R7.reuse, 0x2, R12 ;  /* 0x0000000207107825 */ /* 0x040fe200078e000c */
[----:B------:R-:W-:-:S03]  /*2ca0*/  IADD3 R7, PT, PT, R7, UR4, RZ ;  /* 0x0000000407077c10 */ /* 0x000fc6000fffe0ff */
[----:B------:R-:W-:Y:S02]  /*2cb0*/  F2FP.F16.F32.PACK_AB R6, RZ, R6 ;  /* 0x00000006ff06723e */ /* 0x000fe400000000ff */
[----:B------:R-:W-:-:S03]  /*2cc0*/  ISETP.GE.U32.AND P0, PT, R7, R0, PT ;  /* 0x000000000700720c */ /* 0x000fc60003f06070 */
[----:B------:R1:W-:Y:S10]  /*2cd0*/  STG.E.U16 desc[UR6][R16.64], R6 ;  /* 0x0000000610007986 */ /* 0x0003f4000c101506 */
[----:B------:R-:W-:Y:S05]  /*2ce0*/  @!P0 BRA `(.L_x_153) ;  /* 0xfffffffc00c48947 */ /* 0x000fea000383ffff */
[----:B------:R-:W-:Y:S05]  /*2cf0*/  EXIT ;  /* 0x000000000000794d */ /* 0x000fea0003800000 */
.L_x_152:
[----:B01----:R-:W-:-:S06]  /*2d00*/  IMAD.WIDE.U32 R4, R7, 0x2, R14 ;  /* 0x0000000207047825 */ /* 0x003fcc00078e000e */
[----:B------:R-:W5:Y:S02]  /*2d10*/  LDG.E.U16.CONSTANT R4, desc[UR6][R4.64] ;  /* 0x0000000604047981 */ /* 0x000f64000c1e9500 */
[----:B-----5:R-:W-:-:S05]  /*2d20*/  HADD2.F32 R9, -RZ, R4.H0_H0 ;  /* 0x20000004ff097230 */ /* 0x020fca0000004100 */
[----:B------:R-:W-:Y:S01]  /*2d30*/  FADD R6, -R2, R9 ;  /* 0x0000000902067221 */ /* 0x000fe20000000100 */
[C---:B------:R-:W-:Y:S01]  /*2d40*/  IMAD.WIDE.U32 R8, R7.reuse, 0x2, R12 ;  /* 0x0000000207087825 */ /* 0x040fe200078e000c */
[----:B------:R-:W-:-:S03]  /*2d50*/  IADD3 R7, PT, PT, R7, UR4, RZ ;  /* 0x0000000407077c10 */ /* 0x000fc6000fffe0ff */
[----:B------:R-:W-:Y:S01]  /*2d60*/  FMUL R6, R6, R3 ;  /* 0x0000000306067220 */ /* 0x000fe20000400000 */
[----:B------:R-:W-:-:S04]  /*2d70*/  ISETP.GE.U32.AND P0, PT, R7, R0, PT ;  /* 0x000000000700720c */ /* 0x000fc80003f06070 */
[----:B------:R-:W-:-:S05]  /*2d80*/  F2FP.F16.F32.PACK_AB R5, RZ, R6 ;  /* 0x00000006ff05723e */ /* 0x000fca00000000ff */
[----:B------:R1:W-:Y:S04]  /*2d90*/  STG.E.U16 desc[UR6][R8.64], R5 ;  /* 0x0000000508007986 */ /* 0x0003e8000c101506 */
[----:B------:R-:W-:Y:S05]  /*2da0*/  @!P0 BRA `(.L_x_152) ;  /* 0xfffffffc00d48947 */ /* 0x000fea000383ffff */
[----:B------:R-:W-:Y:S05]  /*2db0*/  EXIT ;  /* 0x000000000000794d */ /* 0x000fea0003800000 */
.L_x_113:
[----:B-1----:R-:W-:Y:S01]  /*2dc0*/  MOV R9, R16 ;  /* 0x0000001000097202 */ /* 0x002fe20000000f00 */
[----:B------:R-:W-:Y:S01]  /*2dd0*/  IMAD.MOV.U32 R10, RZ, RZ, -0x1 ;  /* 0xffffffffff0a7424 */ /* 0x000fe200078e00ff */
[----:B0-----:R-:W-:Y:S02]  /*2de0*/  MOV R0, 0x10 ;  /* 0x0000001000007802 */ /* 0x001fe40000000f00 */
[----:B------:R-:W-:-:S07]  /*2df0*/  MOV R3, 0x1f ;  /* 0x0000001f00037802 */ /* 0x000fce0000000f00 */
[----:B--23--:R-:W-:Y:S05]  /*2e00*/  WARPSYNC.COLLECTIVE R10, `(.L_x_154) ;  /* 0x000000000a087348 */ /* 0x00cfea0003c00000 */
[----:B------:R0:W1:Y:S02]  /*2e10*/  SHFL.DOWN P0, R11, R9, R0, R3 ;  /* 0x08000000090b7389 */ /* 0x0000640000000003 */
[----:B0123--:R-:W-:Y:S05]  /*2e20*/  ENDCOLLECTIVE ;  /* 0x000000000000791b */ /* 0x00ffea0003800000 */
.L_x_154:
[----:B------:R-:W-:Y:S02]  /*2e30*/  MOV R9, R17 ;  /* 0x0000001100097202 */ /* 0x000fe40000000f00 */
[----:B------:R-:W-:-:S07]  /*2e40*/  MOV R21, R11 ;  /* 0x0000000b00157202 */ /* 0x000fce0000000f00 */
[----:B------:R-:W-:Y:S05]  /*2e50*/  WARPSYNC.COLLECTIVE R10, `(.L_x_155) ;  /* 0x000000000a087348 */ /* 0x000fea0003c00000 */
[----:B------:R0:W1:Y:S02]  /*2e60*/  SHFL.DOWN P0, R11, R9, R0, R3 ;  /* 0x08000000090b7389 */ /* 0x0000640000000003 */
[----:B01----:R-:W-:Y:S05]  /*2e70*/  ENDCOLLECTIVE ;  /* 0x000000000000791b */ /* 0x003fea0003800000 */
.L_x_155:
[----:B------:R-:W-:Y:S02]  /*2e80*/  MOV R9, R25 ;  /* 0x0000001900097202 */ /* 0x000fe40000000f00 */
[----:B------:R-:W-:-:S07]  /*2e90*/  MOV R4, R11 ;  /* 0x0000000b00047202 */ /* 0x000fce0000000f00 */
[----:B------:R-:W-:Y:S05]  /*2ea0*/  WARPSYNC.COLLECTIVE R10, `(.L_x_156) ;  /* 0x000000000a087348 */ /* 0x000fea0003c00000 */
[----:B------:R0:W1:Y:S02]  /*2eb0*/  SHFL.DOWN P0, R11, R9, R0, R3 ;  /* 0x08000000090b7389 */ /* 0x0000640000000003 */
[----:B01----:R-:W-:Y:S05]  /*2ec0*/  ENDCOLLECTIVE ;  /* 0x000000000000791b */ /* 0x003fea0003800000 */
.L_x_156:
[----:B------:R-:W-:Y:S01]  /*2ed0*/  MOV R2, R11 ;  /* 0x0000000b00027202 */ /* 0x000fe20000000f00 */
[----:B------:R-:W-:Y:S06]  /*2ee0*/  BRA `(.L_x_157) ;  /* 0xffffffe400c07947 */ /* 0x000fec000383ffff */
.L_x_120:
[----:B------:R-:W-:Y:S01]  /*2ef0*/  HFMA2 R3, -RZ, RZ, 0, 1.847743988037109375e-06 ;  /* 0x0000001fff037431 */ /* 0x000fe200000001ff */
[----:B------:R-:W-:Y:S01]  /*2f00*/  BSSY B0, `(.L_x_158) ;  /* 0x0000007000007945 */ /* 0x000fe20003800000 */
[----:B------:R-:W-:Y:S01]  /*2f10*/  MOV R9, R20 ;  /* 0x0000001400097202 */ /* 0x000fe20000000f00 */
[----:B0-----:R-:W-:Y:S01]  /*2f20*/  IMAD.MOV.U32 R0, RZ, RZ, 0x8 ;  /* 0x00000008ff007424 */ /* 0x001fe200078e00ff */
[----:B------:R-:W-:-:S07]  /*2f30*/  MOV R10, 0xffffffff ;  /* 0xffffffff000a7802 */ /* 0x000fce0000000f00 */
[----:B-12-4-:R-:W-:Y:S05]  /*2f40*/  WARPSYNC.COLLECTIVE R10, `(.L_x_159) ;  /* 0x000000000a087348 */ /* 0x016fea0003c00000 */
[----:B------:R0:W3:Y:S02]  /*2f50*/  SHFL.DOWN P0, R11, R9, R0, R3 ;  /* 0x08000000090b7389 */ /* 0x0000e40000000003 */
[----:B01234-:R-:W-:Y:S05]  /*2f60*/  ENDCOLLECTIVE ;  /* 0x000000000000791b */ /* 0x01ffea0003800000 */
.L_x_159:
[----:B------:R-:W-:Y:S05]  /*2f70*/  BSYNC B0 ;  /* 0x0000000000007941 */ /* 0x000fea0003800000 */
.L_x_158:
[----:B------:R-:W-:Y:S01]  /*2f80*/  HFMA2 R0, -RZ, RZ, 0, 4.76837158203125e-07 ;  /* 0x00000008ff007431 */ /* 0x000fe200000001ff */
[----:B------:R-:W-:Y:S01]  /*2f90*/  MOV R9, R19 ;  /* 0x0000001300097202 */ /* 0x000fe20000000f00 */
[----:B------:R-:W-:Y:S01]  /*2fa0*/  IMAD.MOV.U32 R10, RZ, RZ, -0x1 ;  /* 0xffffffffff0a7424 */ /* 0x000fe200078e00ff */
[----:B------:R-:W-:Y:S02]  /*2fb0*/  MOV R3, 0x1f ;  /* 0x0000001f00037802 */ /* 0x000fe40000000f00 */
[----:B------:R-:W-:-:S07]  /*2fc0*/  MOV R21, R11 ;  /* 0x0000000b00157202 */ /* 0x000fce0000000f00 */
[----:B------:R-:W-:Y:S05]  /*2fd0*/  WARPSYNC.COLLECTIVE R10, `(.L_x_160) ;  /* 0x000000000a087348 */ /* 0x000fea0003c00000 */
[----:B------:R0:W1:Y:S02]  /*2fe0*/  SHFL.DOWN P0, R11, R9, R0, R3 ;  /* 0x08000000090b7389 */ /* 0x0000640000000003 */
[----:B01----:R-:W-:Y:S05]  /*2ff0*/  ENDCOLLECTIVE ;  /* 0x000000000000791b */ /* 0x003fea0003800000 */
.L_x_160:
[----:B------:R-:W-:Y:S02]  /*3000*/  MOV R9, R5 ;  /* 0x0000000500097202 */ /* 0x000fe40000000f00 */
[----:B------:R-:W-:-:S07]  /*3010*/  MOV R4, R11 ;  /* 0x0000000b00047202 */ /* 0x000fce0000000f00 */
[----:B------:R-:W-:Y:S05]  /*3020*/  WARPSYNC.COLLECTIVE R10, `(.L_x_161) ;  /* 0x000000000a087348 */ /* 0x000fea0003c00000 */
[----:B------:R0:W1:Y:S02]  /*3030*/  SHFL.DOWN P0, R11, R9, R0, R3 ;  /* 0x08000000090b7389 */ /* 0x0000640000000003 */
[----:B01----:R-:W-:Y:S05]  /*3040*/  ENDCOLLECTIVE ;  /* 0x000000000000791b */ /* 0x003fea0003800000 */
.L_x_161:
[----:B------:R-:W-:Y:S01]  /*3050*/  MOV R2, R11 ;  /* 0x0000000b00027202 */ /* 0x000fe20000000f00 */
[----:B------:R-:W-:Y:S06]  /*3060*/  BRA `(.L_x_162) ;  /* 0xffffffe8003c7947 */ /* 0x000fec000383ffff */
.L_x_127:
[----:B------:R-:W-:Y:S01]  /*3070*/  HFMA2 R0, -RZ, RZ, 0, 2.384185791015625e-07 ;  /* 0x00000004ff007431 */ /* 0x000fe200000001ff */
[----:B------:R-:W-:Y:S01]  /*3080*/  BSSY B0, `(.L_x_163) ;  /* 0x0000007000007945 */ /* 0x000fe20003800000 */
[----:B------:R-:W-:Y:S01]  /*3090*/  MOV R9, R16 ;  /* 0x0000001000097202 */ /* 0x000fe20000000f00 */
[----:B------:R-:W-:Y:S01]  /*30a0*/  IMAD.MOV.U32 R10, RZ, RZ, -0x1 ;  /* 0xffffffffff0a7424 */ /* 0x000fe200078e00ff */
[----:B------:R-:W-:-:S07]  /*30b0*/  MOV R3, 0x1f ;  /* 0x0000001f00037802 */ /* 0x000fce0000000f00 */
[----:B--234-:R-:W-:Y:S05]  /*30c0*/  WARPSYNC.COLLECTIVE R10, `(.L_x_164) ;  /* 0x000000000a087348 */ /* 0x01cfea0003c00000 */
[----:B------:R0:W1:Y:S02]  /*30d0*/  SHFL.DOWN P0, R11, R9, R0, R3 ;  /* 0x08000000090b7389 */ /* 0x0000640000000003 */
[----:B01234-:R-:W-:Y:S05]  /*30e0*/  ENDCOLLECTIVE ;  /* 0x000000000000791b */ /* 0x01ffea0003800000 */
.L_x_164:
[----:B------:R-:W-:Y:S05]  /*30f0*/  BSYNC B0 ;  /* 0x0000000000007941 */ /* 0x000fea0003800000 */
.L_x_163:
[----:B------:R-:W-:Y:S01]  /*3100*/  HFMA2 R0, -RZ, RZ, 0, 2.384185791015625e-07 ;  /* 0x00000004ff007431 */ /* 0x000fe200000001ff */
[----:B------:R-:W-:Y:S02]  /*3110*/  MOV R9, R17 ;  /* 0x0000001100097202 */ /* 0x000fe40000000f00 */
[----:B------:R-:W-:Y:S02]  /*3120*/  MOV R3, 0x1f ;  /* 0x0000001f00037802 */ /* 0x000fe40000000f00 */
[----:B------:R-:W-:Y:S02]  /*3130*/  MOV R10, 0xffffffff ;  /* 0xffffffff000a7802 */ /* 0x000fe40000000f00 */
[----:B------:R-:W-:-:S07]  /*3140*/  MOV R21, R11 ;  /* 0x0000000b00157202 */ /* 0x000fce0000000f00 */
[----:B------:R-:W-:Y:S05]  /*3150*/  WARPSYNC.COLLECTIVE R10, `(.L_x_165) ;  /* 0x000000000a087348 */ /* 0x000fea0003c00000 */
[----:B------:R0:W1:Y:S02]  /*3160*/  SHFL.DOWN P0, R11, R9, R0, R3 ;  /* 0x08000000090b7389 */ /* 0x0000640000000003 */
[----:B01----:R-:W-:Y:S05]  /*3170*/  ENDCOLLECTIVE ;  /* 0x000000000000791b */ /* 0x003fea0003800000 */
.L_x_165:
[----:B------:R-:W-:Y:S01]  /*3180*/  IMAD.MOV.U32 R9, RZ, RZ, R18 ;  /* 0x000000ffff097224 */ /* 0x000fe200078e0012 */
[----:B------:R-:W-:-:S07]  /*3190*/  MOV R20, R11 ;  /* 0x0000000b00147202 */ /* 0x000fce0000000f00 */
[----:B------:R-:W-:Y:S05]  /*31a0*/  WARPSYNC.COLLECTIVE R10, `(.L_x_166) ;  /* 0x000000000a087348 */ /* 0x000fea0003c00000 */
[----:B------:R0:W1:Y:S02]  /*31b0*/  SHFL.DOWN P0, R11, R9, R0, R3 ;  /* 0x08000000090b7389 */ /* 0x0000640000000003 */
[----:B01----:R-:W-:Y:S05]  /*31c0*/  ENDCOLLECTIVE ;  /* 0x000000000000791b */ /* 0x003fea0003800000 */
.L_x_166:
[----:B------:R-:W-:Y:S01]  /*31d0*/  MOV R19, R11 ;  /* 0x0000000b00137202 */ /* 0x000fe20000000f00 */
[----:B------:R-:W-:Y:S06]  /*31e0*/  BRA `(.L_x_167) ;  /* 0xffffffe800b87947 */ /* 0x000fec000383ffff */
.L_x_134:
[----:B------:R-:W-:Y:S01]  /*31f0*/  HFMA2 R0, -RZ, RZ, 0, 1.1920928955078125e-07 ;  /* 0x00000002ff007431 */ /* 0x000fe200000001ff */
[----:B------:R-:W-:Y:S01]  /*3200*/  BSSY B0, `(.L_x_168) ;  /* 0x0000007000007945 */ /* 0x000fe20003800000 */
[----:B------:R-:W-:Y:S02]  /*3210*/  MOV R9, R5 ;  /* 0x0000000500097202 */ /* 0x000fe40000000f00 */
[----:B------:R-:W-:Y:S02]  /*3220*/  MOV R3, 0x1f ;  /* 0x0000001f00037802 */ /* 0x000fe40000000f00 */
[----:B------:R-:W-:-:S07]  /*3230*/  MOV R10, 0xffffffff ;  /* 0xffffffff000a7802 */ /* 0x000fce0000000f00 */
[----:B01-3--:R-:W-:Y:S05]  /*3240*/  WARPSYNC.COLLECTIVE R10, `(.L_x_169) ;  /* 0x000000000a087348 */ /* 0x00bfea0003c00000 */
[----:B------:R2:W4:Y:S02]  /*3250*/  SHFL.DOWN P0, R11, R9, R0, R3 ;  /* 0x08000000090b7389 */ /* 0x0005240000000003 */
[----:B01234-:R-:W-:Y:S05]  /*3260*/  ENDCOLLECTIVE ;  /* 0x000000000000791b */ /* 0x01ffea0003800000 */
.L_x_169:
[----:B------:R-:W-:Y:S05]  /*3270*/  BSYNC B0 ;  /* 0x0000000000007941 */ /* 0x000fea0003800000 */
.L_x_168:
[----:B------:R-:W-:Y:S02]  /*3280*/  HFMA2 R0, -RZ, RZ, 0, 1.1920928955078125e-07 ;  /* 0x00000002ff007431 */ /* 0x000fe400000001ff */
[----:B------:R-:W-:Y:S01]  /*3290*/  IMAD.MOV.U32 R9, RZ, RZ, R4 ;  /* 0x000000ffff097224 */ /* 0x000fe200078e0004 */
[----:B------:R-:W-:Y:S02]  /*32a0*/  MOV R3, 0x1f ;  /* 0x0000001f00037802 */ /* 0x000fe40000000f00 */
[----:B------:R-:W-:Y:S02]  /*32b0*/  MOV R10, 0xffffffff ;  /* 0xffffffff000a7802 */ /* 0x000fe40000000f00 */
[----:B------:R-:W-:-:S07]  /*32c0*/  MOV R22, R11 ;  /* 0x0000000b00167202 */ /* 0x000fce0000000f00 */
[----:B------:R-:W-:Y:S05]  /*32d0*/  WARPSYNC.COLLECTIVE R10, `(.L_x_170) ;  /* 0x000000000a087348 */ /* 0x000fea0003c00000 */
[----:B------:R0:W1:Y:S02]  /*32e0*/  SHFL.DOWN P0, R11, R9, R0, R3 ;  /* 0x08000000090b7389 */ /* 0x0000640000000003 */
[----:B01----:R-:W-:Y:S05]  /*32f0*/  ENDCOLLECTIVE ;  /* 0x000000000000791b */ /* 0x003fea0003800000 */
.L_x_170:
[----:B------:R-:W-:Y:S02]  /*3300*/  MOV R9, R2 ;  /* 0x0000000200097202 */ /* 0x000fe40000000f00 */
[----:B------:R-:W-:-:S07]  /*3310*/  MOV R17, R11 ;  /* 0x0000000b00117202 */ /* 0x000fce0000000f00 */
[----:B------:R-:W-:Y:S05]  /*3320*/  WARPSYNC.COLLECTIVE R10, `(.L_x_171) ;  /* 0x000000000a087348 */ /* 0x000fea0003c00000 */
[----:B------:R0:W1:Y:S02]  /*3330*/  SHFL.DOWN P0, R11, R9, R0, R3 ;  /* 0x08000000090b7389 */ /* 0x0000640000000003 */
[----:B01----:R-:W-:Y:S05]  /*3340*/  ENDCOLLECTIVE ;  /* 0x000000000000791b */ /* 0x003fea0003800000 */
.L_x_171:
[----:B------:R-:W-:Y:S01]  /*3350*/  MOV R19, R11 ;  /* 0x0000000b00137202 */ /* 0x000fe20000000f00 */
[----:B------:R-:W-:Y:S06]  /*3360*/  BRA `(.L_x_172) ;  /* 0xffffffec00347947 */ /* 0x000fec000383ffff */
.L_x_141:
[----:B------:R-:W-:Y:S01]  /*3370*/  HFMA2 R0, -RZ, RZ, 0, 5.9604644775390625e-08 ;  /* 0x00000001ff007431 */ /* 0x000fe200000001ff */
[----:B------:R-:W-:Y:S01]  /*3380*/  BSSY B0, `(.L_x_173) ;  /* 0x0000007000007945 */ /* 0x000fe20003800000 */
[----:B------:R-:W-:Y:S01]  /*3390*/  IMAD.MOV.U32 R9, RZ, RZ, R16 ;  /* 0x000000ffff097224 */ /* 0x000fe200078e0010 */
[----:B------:R-:W-:Y:S02]  /*33a0*/  MOV R3, 0x1f ;  /* 0x0000001f00037802 */ /* 0x000fe40000000f00 */
[----:B------:R-:W-:-:S07]  /*33b0*/  MOV R10, 0xffffffff ;  /* 0xffffffff000a7802 */ /* 0x000fce0000000f00 */
[----:B-12-4-:R-:W-:Y:S05]  /*33c0*/  WARPSYNC.COLLECTIVE R10, `(.L_x_174) ;  /* 0x000000000a087348 */ /* 0x016fea0003c00000 */
[----:B------:R0:W3:Y:S02]  /*33d0*/  SHFL.DOWN P0, R11, R9, R0, R3 ;  /* 0x08000000090b7389 */ /* 0x0000e40000000003 */
[----:B01234-:R-:W-:Y:S05]  /*33e0*/  ENDCOLLECTIVE ;  /* 0x000000000000791b */ /* 0x01ffea0003800000 */
.L_x_174:
[----:B------:R-:W-:Y:S05]  /*33f0*/  BSYNC B0 ;  /* 0x0000000000007941 */ /* 0x000fea0003800000 */
.L_x_173:
[----:B------:R-:W-:Y:S01]  /*3400*/  HFMA2 R0, -RZ, RZ, 0, 5.9604644775390625e-08 ;  /* 0x00000001ff007431 */ /* 0x000fe200000001ff */
[----:B------:R-:W-:Y:S01]  /*3410*/  MOV R9, R18 ;  /* 0x0000001200097202 */ /* 0x000fe20000000f00 */
[----:B------:R-:W-:Y:S01]  /*3420*/  IMAD.MOV.U32 R3, RZ, RZ, 0x1f ;  /* 0x0000001fff037424 */ /* 0x000fe200078e00ff */
[----:B------:R-:W-:Y:S02]  /*3430*/  MOV R10, 0xffffffff ;  /* 0xffffffff000a7802 */ /* 0x000fe40000000f00 */
[----:B------:R-:W-:-:S07]  /*3440*/  MOV R19, R11 ;  /* 0x0000000b00137202 */ /* 0x000fce0000000f00 */
[----:B------:R-:W-:Y:S05]  /*3450*/  WARPSYNC.COLLECTIVE R10, `(.L_x_175) ;  /* 0x000000000a087348 */ /* 0x000fea0003c00000 */
[----:B------:R0:W1:Y:S02]  /*3460*/  SHFL.DOWN P0, R11, R9, R0, R3 ;  /* 0x08000000090b7389 */ /* 0x0000640000000003 */
[----:B01----:R-:W-:Y:S05]  /*3470*/  ENDCOLLECTIVE ;  /* 0x000000000000791b */ /* 0x003fea0003800000 */
.L_x_175:
[----:B------:R-:W-:Y:S02]  /*3480*/  MOV R9, R20 ;  /* 0x0000001400097202 */ /* 0x000fe40000000f00 */
[----:B------:R-:W-:-:S07]  /*3490*/  MOV R17, R11 ;  /* 0x0000000b00117202 */ /* 0x000fce0000000f00 */
[----:B------:R-:W-:Y:S05]  /*34a0*/  WARPSYNC.COLLECTIVE R10, `(.L_x_176) ;  /* 0x000000000a087348 */ /* 0x000fea0003c00000 */
[----:B------:R0:W1:Y:S02]  /*34b0*/  SHFL.DOWN P0, R11, R9, R0, R3 ;  /* 0x08000000090b7389 */ /* 0x0000640000000003 */
[----:B01----:R-:W-:Y:S05]  /*34c0*/  ENDCOLLECTIVE ;  /* 0x000000000000791b */ /* 0x003fea0003800000 */
.L_x_176:
[----:B------:R-:W-:Y:S01]  /*34d0*/  MOV R5, R11 ;  /* 0x0000000b00057202 */ /* 0x000fe20000000f00 */
[----:B------:R-:W-:Y:S06]  /*34e0*/  BRA `(.L_x_177) ;  /* 0xffffffec00b07947 */ /* 0x000fec000383ffff */
        .weak           $__internal_2_$__cuda_sm3x_div_rn_noftz_f32_slowpath
        .type           $__internal_2_$__cuda_sm3x_div_rn_noftz_f32_slowpath,@function
        .size           $__internal_2_$__cuda_sm3x_div_rn_noftz_f32_slowpath,(.L_x_307 - $__internal_2_$__cuda_sm3x_div_rn_noftz_f32_slowpath)
$__internal_2_$__cuda_sm3x_div_rn_noftz_f32_slowpath:
[----:B------:R-:W-:Y:S01]  /*34f0*/  SHF.R.U32.HI R9, RZ, 0x17, R3 ;  /* 0x00000017ff097819 */ /* 0x000fe20000011603 */
[----:B------:R-:W-:Y:S01]  /*3500*/  BSSY.RECONVERGENT B0, `(.L_x_178) ;  /* 0x0000062000007945 */ /* 0x000fe20003800200 */
[----:B------:R-:W-:Y:S02]  /*3510*/  SHF.R.U32.HI R21, RZ, 0x17, R0 ;  /* 0x00000017ff157819 */ /* 0x000fe40000011600 */
[----:B------:R-:W-:Y:S02]  /*3520*/  LOP3.LUT R9, R9, 0xff, RZ, 0xc0, !PT ;  /* 0x000000ff09097812 */ /* 0x000fe400078ec0ff */
[----:B------:R-:W-:Y:S02]  /*3530*/  LOP3.LUT R21, R21, 0xff, RZ, 0xc0, !PT ;  /* 0x000000ff15157812 */ /* 0x000fe400078ec0ff */
[----:B------:R-:W-:Y:S02]  /*3540*/  IADD3 R22, PT, PT, R9, -0x1, RZ ;  /* 0xffffffff09167810 */ /* 0x000fe40007ffe0ff */
[----:B------:R-:W-:-:S02]  /*3550*/  IADD3 R23, PT, PT, R21, -0x1, RZ ;  /* 0xffffffff15177810 */ /* 0x000fc40007ffe0ff */
        /* <DEDUP_REMOVED lines=23> */
[----:B------:R-:W-:Y:S01]  /*36d0*/  @!P0 FFMA R0, R0, 1.84467440737095516160e+19, RZ ;  /* 0x5f80000000008823 */ /* 0x000fe200000000ff */
[----:B------:R-:W-:Y:S01]  /*36e0*/  @!P0 MOV R11, 0xffffffc0 ;  /* 0xffffffc0000b8802 */ /* 0x000fe20000000f00 */
[----:B------:R-:W-:-:S03]  /*36f0*/  @!P1 FFMA R3, R3, 1.84467440737095516160e+19, RZ ;  /* 0x5f80000003039823 */ /* 0x000fc600000000ff */
[----:B------:R-:W-:-:S07]  /*3700*/  @!P1 IADD3 R11, PT, PT, R11, 0x40, RZ ;  /* 0x000000400b0b9810 */ /* 0x000fce0007ffe0ff */
.L_x_179:
[----:B------:R-:W-:Y:S01]  /*3710*/  LEA R26, R9, 0xc0800000, 0x17 ;  /* 0xc0800000091a7811 */ /* 0x000fe200078eb8ff */
[----:B------:R-:W-:Y:S01]  /*3720*/  BSSY.RECONVERGENT B1, `(.L_x_184) ;  /* 0x0000036000017945 */ /* 0x000fe20003800200 */
[----:B------:R-:W-:Y:S02]  /*3730*/  IADD3 R21, PT, PT, R21, -0x7f, RZ ;  /* 0xffffff8115157810 */ /* 0x000fe40007ffe0ff */
[----:B------:R-:W-:-:S03]  /*3740*/  IADD3 R26, PT, PT, -R26, R3, RZ ;  /* 0x000000031a1a7210 */ /* 0x000fc60007ffe1ff */
[----:B------:R-:W-:Y:S01]  /*3750*/  IMAD R0, R21, -0x800000, R0 ;  /* 0xff80000015007824 */ /* 0x000fe200078e0200 */
[----:B------:R-:W0:Y:S01]  /*3760*/  MUFU.RCP R22, R26 ;  /* 0x0000001a00167308 */ /* 0x000e220000001000 */
[----:B------:R-:W-:-:S04]  /*3770*/  FADD.FTZ R3, -R26, -RZ ;  /* 0x800000ff1a037221 */ /* 0x000fc80000010100 */
[----:B0-----:R-:W-:-:S04]  /*3780*/  FFMA R23, R22, R3, 1 ;  /* 0x3f80000016177423 */ /* 0x001fc80000000003 */
[----:B------:R-:W-:-:S04]  /*3790*/  FFMA R23, R22, R23, R22 ;  /* 0x0000001716177223 */ /* 0x000fc80000000016 */
[----:B------:R-:W-:-:S04]  /*37a0*/  FFMA R22, R0, R23, RZ ;  /* 0x0000001700167223 */ /* 0x000fc800000000ff */
[----:B------:R-:W-:-:S04]  /*37b0*/  FFMA R24, R3, R22, R0 ;  /* 0x0000001603187223 */ /* 0x000fc80000000000 */
[----:B------:R-:W-:Y:S01]  /*37c0*/  FFMA R24, R23, R24, R22 ;  /* 0x0000001817187223 */ /* 0x000fe20000000016 */
[----:B------:R-:W-:-:S03]  /*37d0*/  IADD3 R22, PT, PT, R21, 0x7f, -R9 ;  /* 0x0000007f15167810 */ /* 0x000fc60007ffe809 */
[----:B------:R-:W-:Y:S01]  /*37e0*/  FFMA R3, R3, R24, R0 ;  /* 0x0000001803037223 */ /* 0x000fe20000000000 */
[----:B------:R-:W-:-:S03]  /*37f0*/  IADD3 R11, PT, PT, R22, R11, RZ ;  /* 0x0000000b160b7210 */ /* 0x000fc60007ffe0ff */
[----:B------:R-:W-:-:S05]  /*3800*/  FFMA R0, R23, R3, R24 ;  /* 0x0000000317007223 */ /* 0x000fca0000000018 */
[----:B------:R-:W-:-:S04]  /*3810*/  SHF.R.U32.HI R9, RZ, 0x17, R0 ;  /* 0x00000017ff097819 */ /* 0x000fc80000011600 */
[----:B------:R-:W-:-:S05]  /*3820*/  LOP3.LUT R22, R9, 0xff, RZ, 0xc0, !PT ;  /* 0x000000ff09167812 */ /* 0x000fca00078ec0ff */
[----:B------:R-:W-:-:S05]  /*3830*/  IMAD.IADD R9, R22, 0x1, R11 ;  /* 0x0000000116097824 */ /* 0x000fca00078e020b */
[----:B------:R-:W-:-:S04]  /*3840*/  IADD3 R21, PT, PT, R9, -0x1, RZ ;  /* 0xffffffff09157810 */ /* 0x000fc80007ffe0ff */
        /* <DEDUP_REMOVED lines=10> */
[CCC-:B------:R-:W-:Y:S01]  /*38f0*/  FFMA.RP R21, R23.reuse, R3.reuse, R24.reuse ;  /* 0x0000000317157223 */ /* 0x1c0fe20000008018 */
[----:B------:R-:W-:Y:S01]  /*3900*/  FFMA.RM R24, R23, R3, R24 ;  /* 0x0000000317187223 */ /* 0x000fe20000004018 */
[----:B------:R-:W-:Y:S02]  /*3910*/  IADD3 R3, PT, PT, R9, 0x20, RZ ;  /* 0x0000002009037810 */ /* 0x000fe40007ffe0ff */
[----:B------:R-:W-:Y:S02]  /*3920*/  LOP3.LUT R11, R11, 0x7fffff, RZ, 0xc0, !PT ;  /* 0x007fffff0b0b7812 */ /* 0x000fe400078ec0ff */
[----:B------:R-:W-:Y:S02]  /*3930*/  ISETP.NE.AND P3, PT, R9, RZ, PT ;  /* 0x000000ff0900720c */ /* 0x000fe40003f65270 */
[----:B------:R-:W-:Y:S02]  /*3940*/  LOP3.LUT R22, R11, 0x800000, RZ, 0xfc, !PT ;  /* 0x008000000b167812 */ /* 0x000fe400078efcff */
[----:B------:R-:W-:-:S02]  /*3950*/  ISETP.NE.AND P1, PT, R9, RZ, PT ;  /* 0x000000ff0900720c */ /* 0x000fc40003f25270 */
[----:B------:R-:W-:Y:S02]  /*3960*/  IADD3 R9, PT, PT, -R9, RZ, RZ ;  /* 0x000000ff09097210 */ /* 0x000fe40007ffe1ff */
[----:B------:R-:W-:Y:S02]  /*3970*/  SHF.L.U32 R3, R22, R3, RZ ;  /* 0x0000000316037219 */ /* 0x000fe400000006ff */
[----:B------:R-:W-:Y:S02]  /*3980*/  FSETP.NEU.FTZ.AND P0, PT, R21, R24, PT ;  /* 0x000000181500720b */ /* 0x000fe40003f1d000 */
[----:B------:R-:W-:Y:S02]  /*3990*/  SEL R9, R9, RZ, P3 ;  /* 0x000000ff09097207 */ /* 0x000fe40001800000 */
[----:B------:R-:W-:Y:S02]  /*39a0*/  ISETP.NE.AND P1, PT, R3, RZ, P1 ;  /* 0x000000ff0300720c */ /* 0x000fe40000f25270 */
[----:B------:R-:W-:-:S02]  /*39b0*/  SHF.R.U32.HI R22, RZ, R9, R22 ;  /* 0x00000009ff167219 */ /* 0x000fc40000011616 */
[----:B------:R-:W-:Y:S02]  /*39c0*/  PLOP3.LUT P0, PT, P0, P1, PT, 0xf8, 0x8f ;  /* 0x00000000008f781c */ /* 0x000fe40000703f70 */
[----:B------:R-:W-:Y:S02]  /*39d0*/  SHF.R.U32.HI R9, RZ, 0x1, R22 ;  /* 0x00000001ff097819 */ /* 0x000fe40000011616 */
[----:B------:R-:W-:-:S04]  /*39e0*/  SEL R24, RZ, 0x1, !P0 ;  /* 0x00000001ff187807 */ /* 0x000fc80004000000 */
[----:B------:R-:W-:-:S04]  /*39f0*/  LOP3.LUT R3, R24, 0x1, R9, 0xf8, !PT ;  /* 0x0000000118037812 */ /* 0x000fc800078ef809 */
[----:B------:R-:W-:-:S04]  /*3a00*/  LOP3.LUT R22, R3, R22, RZ, 0xc0, !PT ;  /* 0x0000001603167212 */ /* 0x000fc800078ec0ff */
[----:B------:R-:W-:-:S04]  /*3a10*/  IADD3 R9, PT, PT, R9, R22, RZ ;  /* 0x0000001609097210 */ /* 0x000fc80007ffe0ff */
[----:B------:R-:W-:Y:S01]  /*3a20*/  LOP3.LUT R0, R9, R0, RZ, 0xfc, !PT ;  /* 0x0000000009007212 */ /* 0x000fe200078efcff */
[----:B------:R-:W-:Y:S06]  /*3a30*/  BRA `(.L_x_187) ;  /* 0x0000000000107947 */ /* 0x000fec0003800000 */
.L_x_186:
[----:B------:R-:W-:-:S04]  /*3a40*/  LOP3.LUT R0, R0, 0x80000000, RZ, 0xc0, !PT ;  /* 0x8000000000007812 */ /* 0x000fc800078ec0ff */
[----:B------:R-:W-:Y:S01]  /*3a50*/  LOP3.LUT R0, R0, 0x7f800000, RZ, 0xfc, !PT ;  /* 0x7f80000000007812 */ /* 0x000fe200078efcff */
[----:B------:R-:W-:Y:S06]  /*3a60*/  BRA `(.L_x_187) ;  /* 0x0000000000047947 */ /* 0x000fec0003800000 */
.L_x_185:
[----:B------:R-:W-:-:S07]  /*3a70*/  LEA R0, R11, R0, 0x17 ;  /* 0x000000000b007211 */ /* 0x000fce00078eb8ff */
.L_x_187:
[----:B------:R-:W-:Y:S05]  /*3a80*/  BSYNC.RECONVERGENT B1 ;  /* 0x0000000000017941 */ /* 0x000fea0003800200 */
.L_x_184:
[----:B------:R-:W-:Y:S05]  /*3a90*/  BRA `(.L_x_188) ;  /* 0x0000000000207947 */ /* 0x000fea0003800000 */
.L_x_183:
[----:B------:R-:W-:-:S04]  /*3aa0*/  LOP3.LUT R0, R3, 0x80000000, R0, 0x48, !PT ;  /* 0x8000000003007812 */ /* 0x000fc800078e4800 */
[----:B------:R-:W-:Y:S01]  /*3ab0*/  LOP3.LUT R0, R0, 0x7f800000, RZ, 0xfc, !PT ;  /* 0x7f80000000007812 */ /* 0x000fe200078efcff */
[----:B------:R-:W-:Y:S06]  /*3ac0*/  BRA `(.L_x_188) ;  /* 0x0000000000147947 */ /* 0x000fec0003800000 */
.L_x_182:
[----:B------:R-:W-:Y:S01]  /*3ad0*/  LOP3.LUT R0, R3, 0x80000000, R0, 0x48, !PT ;  /* 0x8000000003007812 */ /* 0x000fe200078e4800 */
[----:B------:R-:W-:Y:S06]  /*3ae0*/  BRA `(.L_x_188) ;  /* 0x00000000000c7947 */ /* 0x000fec0003800000 */
.L_x_181:
[----:B------:R-:W0:Y:S01]  /*3af0*/  MUFU.RSQ R0, -QNAN ;  /* 0xffc0000000007908 */ /* 0x000e220000001400 */
[----:B------:R-:W-:Y:S05]  /*3b00*/  BRA `(.L_x_188) ;  /* 0x0000000000047947 */ /* 0x000fea0003800000 */
.L_x_180:
[----:B------:R-:W-:-:S07]  /*3b10*/  FADD.FTZ R0, R0, R3 ;  /* 0x0000000300007221 */ /* 0x000fce0000010000 */
.L_x_188:
[----:B------:R-:W-:Y:S05]  /*3b20*/  BSYNC.RECONVERGENT B0 ;  /* 0x0000000000007941 */ /* 0x000fea0003800200 */
.L_x_178:
[----:B------:R-:W-:-:S04]  /*3b30*/  HFMA2 R11, -RZ, RZ, 0, 0 ;  /* 0x00000000ff0b7431 */ /* 0x000fc800000001ff */
[----:B0-----:R-:W-:Y:S05]  /*3b40*/  RET.REL.NODEC R10 `(lux_layer_norm_f16_kernel) ;  /* 0xffffffc40a2c7950 */ /* 0x001fea0003c3ffff */
.L_x_189:
        /* <DEDUP_REMOVED lines=11> */
.L_x_307:


//--------------------- .text.lux_layer_norm_f32_kernel --------------------------
	.section	.text.lux_layer_norm_f32_kernel,"ax",@progbits
	.align	128
        .global         lux_layer_norm_f32_kernel
        .type           lux_layer_norm_f32_kernel,@function
        .size           lux_layer_norm_f32_kernel,(.L_x_308 - lux_layer_norm_f32_kernel)
        .other          lux_layer_norm_f32_kernel,@"STO_CUDA_ENTRY STV_DEFAULT"
lux_layer_norm_f32_kernel:
.text.lux_layer_norm_f32_kernel:
        /* <DEDUP_REMOVED lines=25> */
.L_x_194:
[----:B------:R-:W-:-:S06]  /*0190*/  IMAD.WIDE.U32 R2, R17, 0x4, R14 ;  /* 0x0000000411027825 */ /* 0x000fcc00078e000e */
[----:B------:R1:W2:Y:S01]  /*01a0*/  LDG.E.CONSTANT R2, desc[UR6][R2.64] ;  /* 0x0000000602027981 */ /* 0x0002a2000c1e9900 */
[----:B0-----:R-:W-:Y:S01]  /*01b0*/  IADD3 R17, PT, PT, R4, R17, RZ ;  /* 0x0000001104117210 */ /* 0x001fe20007ffe0ff */
[----:B------:R-:W-:Y:S03]  /*01c0*/  BSSY.RECONVERGENT B3, `(.L_x_192) ;  /* 0x0000010000037945 */ /* 0x000fe60003800200 */
[----:B------:R-:W-:Y:S01]  /*01d0*/  ISETP.GE.U32.AND P2, PT, R17, UR5, PT ;  /* 0x0000000511007c0c */ /* 0x000fe2000bf46070 */
[----:B-1----:R-:W-:-:S04]  /*01e0*/  FADD R3, R27, 1 ;  /* 0x3f8000001b037421 */ /* 0x002fc80000000000 */
[----:B------:R-:W0:Y:S01]  /*01f0*/  MUFU.RCP R0, R3 ;  /* 0x0000000300007308 */ /* 0x000e220000001000 */
[----:B------:R-:W-:Y:S01]  /*0200*/  MOV R27, R3 ;  /* 0x00000003001b7202 */ /* 0x000fe20000000f00 */
[----:B0-----:R-:W-:-:S04]  /*0210*/  FFMA R9, -R3, R0, 1 ;  /* 0x3f80000003097423 */ /* 0x001fc80000000100 */
[----:B------:R-:W-:Y:S01]  /*0220*/  FFMA R9, R0, R9, R0 ;  /* 0x0000000900097223 */ /* 0x000fe20000000000 */
[----:B--2---:R-:W-:-:S04]  /*0230*/  FADD R6, R2, -R5 ;  /* 0x8000000502067221 */ /* 0x004fc80000000000 */
[----:B------:R-:W0:Y:S01]  /*0240*/  FCHK P0, R6, R3 ;  /* 0x0000000306007302 */ /* 0x000e220000000000 */
[----:B------:R-:W-:-:S04]  /*0250*/  FFMA R0, R6, R9, RZ ;  /* 0x0000000906007223 */ /* 0x000fc800000000ff */
[----:B------:R-:W-:-:S04]  /*0260*/  FFMA R10, -R3, R0, R6 ;  /* 0x00000000030a7223 */ /* 0x000fc80000000106 */
[----:B------:R-:W-:Y:S01]  /*0270*/  FFMA R0, R9, R10, R0 ;  /* 0x0000000a09007223 */ /* 0x000fe20000000000 */
[----:B0-----:R-:W-:Y:S06]  /*0280*/  @!P0 BRA `(.L_x_193) ;  /* 0x00000000000c8947 */ /* 0x001fec0003800000 */
[----:B------:R-:W-:Y:S02]  /*0290*/  MOV R0, R6 ;  /* 0x0000000600007202 */ /* 0x000fe40000000f00 */
[----:B------:R-:W-:-:S07]  /*02a0*/  MOV R10, 0x2c0 ;  /* 0x000002c0000a7802 */ /* 0x000fce0000000f00 */
[----:B------:R-:W-:Y:S05]  /*02b0*/  CALL.REL.NOINC `($__internal_3_$__cuda_sm3x_div_rn_noftz_f32_slowpath) ;  /* 0x0000003000607944 */ /* 0x000fea0003c00000 */
.L_x_193:
[----:B------:R-:W-:Y:S05]  /*02c0*/  BSYNC.RECONVERGENT B3 ;  /* 0x0000000000037941 */ /* 0x000fea0003800200 */
.L_x_192:
[----:B------:R-:W-:-:S04]  /*02d0*/  FADD R5, R0, R5 ;  /* 0x0000000500057221 */ /* 0x000fc80000000000 */
[----:B------:R-:W-:-:S04]  /*02e0*/  FADD R2, R2, -R5 ;  /* 0x8000000502027221 */ /* 0x000fc80000000000 */
[----:B------:R-:W-:Y:S01]  /*02f0*/  FFMA R25, R6, R2, R25 ;  /* 0x0000000206197223 */ /* 0x000fe20000000019 */
[----:B------:R-:W-:Y:S06]  /*0300*/  @!P2 BRA `(.L_x_194) ;  /* 0xfffffffc00a0a947 */ /* 0x000fec000383ffff */
.L_x_191:
[----:B------:R-:W-:Y:S05]  /*0310*/  BSYNC.RECONVERGENT B2 ;  /* 0x0000000000027941 */ /* 0x000fea0003800200 */
.L_x_190:
        /* <DEDUP_REMOVED lines=29> */
[----:B------:R-:W-:Y:S05]  /*04f0*/  CALL.REL.NOINC `($__internal_3_$__cuda_sm3x_div_rn_noftz_f32_slowpath) ;  /* 0x0000002c00d07944 */ /* 0x000fea0003c00000 */
[----:B------:R-:W-:-:S07]  /*0500*/  MOV R6, R0 ;  /* 0x0000000000067202 */ /* 0x000fce0000000f00 */
.L_x_198:
[----:B------:R-:W-:Y:S05]  /*0510*/  BSYNC.RECONVERGENT B3 ;  /* 0x0000000000037941 */ /* 0x000fea0003800200 */
.L_x_197:
        /* <DEDUP_REMOVED lines=16> */
[----:B------:R-:W-:Y:S05]  /*0620*/  CALL.REL.NOINC `($__internal_3_$__cuda_sm3x_div_rn_noftz_f32_slowpath) ;  /* 0x0000002c00847944 */ /* 0x000fea0003c00000 */
[----:B------:R-:W-:-:S07]  /*0630*/  MOV R3, R0 ;  /* 0x0000000000037202 */ /* 0x000fce0000000f00 */
.L_x_200:
[----:B------:R-:W-:Y:S05]  /*0640*/  BSYNC.RECONVERGENT B3 ;  /* 0x0000000000037941 */ /* 0x000fea0003800200 */
.L_x_199:
[----:B------:R-:W-:-:S07]  /*0650*/  FADD R19, R4, R3 ;  /* 0x0000000304137221 */ /* 0x000fce0000000000 */
.L_x_196:
[----:B------:R-:W-:Y:S05]  /*0660*/  BSYNC.RECONVERGENT B2 ;  /* 0x0000000000027941 */ /* 0x000fea0003800200 */
.L_x_195:
        /* <DEDUP_REMOVED lines=30> */
[----:B------:R-:W-:-:S07]  /*0850*/  IMAD.MOV.U32 R3, RZ, RZ, R0 ;  /* 0x000000ffff037224 */ /* 0x000fce00078e0000 */
.L_x_204:
[----:B------:R-:W-:Y:S05]  /*0860*/  BSYNC.RECONVERGENT B3 ;  /* 0x0000000000037941 */ /* 0x000fea0003800200 */
.L_x_203:
        /* <DEDUP_REMOVED lines=18> */
.L_x_206:
[----:B------:R-:W-:Y:S05]  /*0990*/  BSYNC.RECONVERGENT B3 ;  /* 0x0000000000037941 */ /* 0x000fea0003800200 */
.L_x_205:
[----:B------:R-:W-:-:S07]  /*09a0*/  FADD R25, R4, R9 ;  /* 0x0000000904197221 */ /* 0x000fce0000000000 */
.L_x_202:
[----:B------:R-:W-:Y:S05]  /*09b0*/  BSYNC.RECONVERGENT B2 ;  /* 0x0000000000027941 */ /* 0x000fea0003800200 */
.L_x_201:
        /* <DEDUP_REMOVED lines=31> */
.L_x_210:
[----:B------:R-:W-:Y:S05]  /*0bb0*/  BSYNC.RECONVERGENT B3 ;  /* 0x0000000000037941 */ /* 0x000fea0003800200 */
.L_x_209:
        /* <DEDUP_REMOVED lines=18> */
.L_x_212:
[----:B------:R-:W-:Y:S05]  /*0ce0*/  BSYNC.RECONVERGENT B3 ;  /* 0x0000000000037941 */ /* 0x000fea0003800200 */
.L_x_211:
[----:B------:R-:W-:-:S07]  /*0cf0*/  FADD R19, R4, R5 ;  /* 0x0000000504137221 */ /* 0x000fce0000000000 */
.L_x_208:
[----:B------:R-:W-:Y:S05]  /*0d00*/  BSYNC.RECONVERGENT B2 ;  /* 0x0000000000027941 */ /* 0x000fea0003800200 */
.L_x_207:
        /* <DEDUP_REMOVED lines=31> */
.L_x_216:
[----:B------:R-:W-:Y:S05]  /*0f00*/  BSYNC.RECONVERGENT B3 ;  /* 0x0000000000037941 */ /* 0x000fea0003800200 */
.L_x_215:
        /* <DEDUP_REMOVED lines=18> */
.L_x_218:
[----:B------:R-:W-:Y:S05]  /*1030*/  BSYNC.RECONVERGENT B3 ;  /* 0x0000000000037941 */ /* 0x000fea0003800200 */
.L_x_217:
[----:B------:R-:W-:-:S07]  /*1040*/  FADD R6, R4, R11 ;  /* 0x0000000b04067221 */ /* 0x000fce0000000000 */
.L_x_214:
[----:B------:R-:W-:Y:S05]  /*1050*/  BSYNC.RECONVERGENT B2 ;  /* 0x0000000000027941 */ /* 0x000fea0003800200 */
.L_x_213:
        /* <DEDUP_REMOVED lines=31> */
.L_x_222:
[----:B------:R-:W-:Y:S05]  /*1250*/  BSYNC.RECONVERGENT B3 ;  /* 0x0000000000037941 */ /* 0x000fea0003800200 */
.L_x_221:
        /* <DEDUP_REMOVED lines=18> */
.L_x_224:
[----:B------:R-:W-:Y:S05]  /*1380*/  BSYNC.RECONVERGENT B3 ;  /* 0x0000000000037941 */ /* 0x000fea0003800200 */
.L_x_223:
[----:B------:R-:W-:-:S07]  /*1390*/  FADD R0, R6, R5 ;  /* 0x0000000506007221 */ /* 0x000fce0000000000 */
.L_x_220:
[----:B------:R-:W-:Y:S05]  /*13a0*/  BSYNC.RECONVERGENT B2 ;  /* 0x0000000000027941 */ /* 0x000fea0003800200 */
.L_x_219:
[----:B------:R-:W-:Y:S01]  /*13b0*/  LOP3.LUT P0, R6, R7, 0x1f, RZ, 0xc0, !PT ;  /* 0x0000001f07067812 */ /* 0x000fe2000780c0ff */
[----:B------:R-:W-:-:S12]  /*13c0*/  BSSY.RECONVERGENT B0, `(.L_x_225) ;  /* 0x000000b000007945 */ /* 0x000fd80003800200 */
[----:B------:R-:W-:Y:S05]  /*13d0*/  @P0 BRA `(.L_x_226) ;  /* 0x0000000000240947 */ /* 0x000fea0003800000 */
[----:B------:R-:W0:Y:S01]  /*13e0*/  S2R R10, SR_CgaCtaId ;  /* 0x00000000000a7919 */ /* 0x000e220000008800 */
[----:B------:R-:W-:-:S05]  /*13f0*/  MOV R3, 0x400 ;  /* 0x0000040000037802 */ /* 0x000fca0000000f00 */
[----:B------:R-:W-:Y:S01]  /*1400*/  VIADD R5, R3, 0x8 ;  /* 0x0000000803057836 */ /* 0x000fe20000000000 */
[----:B------:R-:W-:-:S04]  /*1410*/  SHF.R.U32.HI R3, RZ, 0x5, R7 ;  /* 0x00000005ff037819 */ /* 0x000fc80000011607 */
[----:B0-----:R-:W-:-:S05]  /*1420*/  LEA R10, R10, R5, 0x18 ;  /* 0x000000050a0a7211 */ /* 0x001fca00078ec0ff */
[----:B------:R-:W-:-:S05]  /*1430*/  IMAD R3, R3, 0xc, R10 ;  /* 0x0000000c03037824 */ /* 0x000fca00078e020a */
[----:B------:R0:W-:Y:S04]  /*1440*/  STS [R3], R4 ;  /* 0x0000000403007388 */ /* 0x0001e80000000800 */
[----:B------:R0:W-:Y:S04]  /*1450*/  STS [R3+0x4], R0 ;  /* 0x0000040003007388 */ /* 0x0001e80000000800 */
[----:B------:R0:W-:Y:S02]  /*1460*/  STS [R3+0x8], R2 ;  /* 0x0000080203007388 */ /* 0x0001e40000000800 */
.L_x_226:
[----:B------:R-:W-:Y:S05]  /*1470*/  BSYNC.RECONVERGENT B0 ;  /* 0x0000000000007941 */ /* 0x000fea0003800200 */
.L_x_225:
        /* <DEDUP_REMOVED lines=21> */
.L_x_272:
[----:B---3--:R-:W-:Y:S01]  /*15d0*/  FSETP.NEU.AND P0, PT, R2, RZ, PT ;  /* 0x000000ff0200720b */ /* 0x008fe20003f0d000 */
[----:B------:R-:W-:Y:S01]  /*15e0*/  BSSY.RECONVERGENT B2, `(.L_x_229) ;  /* 0x0000030000027945 */ /* 0x000fe20003800200 */
[----:B------:R-:W-:Y:S02]  /*15f0*/  MOV R20, R16 ;  /* 0x0000001000147202 */ /* 0x000fe40000000f00 */
        /* <DEDUP_REMOVED lines=23> */
[----:B-1----:R-:W-:Y:S05]  /*1770*/  CALL.REL.NOINC `($__internal_3_$__cuda_sm3x_div_rn_noftz_f32_slowpath) ;  /* 0x0000001c00307944 */ /* 0x002fea0003c00000 */
[----:B------:R-:W-:-:S07]  /*1780*/  MOV R3, R0 ;  /* 0x0000000000037202 */ /* 0x000fce0000000f00 */
.L_x_232:
[----:B------:R-:W-:Y:S05]  /*1790*/  BSYNC.RECONVERGENT B3 ;  /* 0x0000000000037941 */ /* 0x000fea0003800200 */
.L_x_231:
        /* <DEDUP_REMOVED lines=14> */
[----:B------:R-:W-:Y:S01]  /*1880*/  IMAD.MOV.U32 R3, RZ, RZ, R5 ;  /* 0x000000ffff037224 */ /* 0x000fe200078e0005 */
[----:B------:R-:W-:-:S07]  /*1890*/  MOV R10, 0x18b0 ;  /* 0x000018b0000a7802 */ /* 0x000fce0000000f00 */
[----:B-1----:R-:W-:Y:S05]  /*18a0*/  CALL.REL.NOINC `($__internal_3_$__cuda_sm3x_div_rn_noftz_f32_slowpath) ;  /* 0x0000001800e47944 */ /* 0x002fea0003c00000 */
[----:B------:R-:W-:-:S07]  /*18b0*/  MOV R9, R0 ;  /* 0x0000000000097202 */ /* 0x000fce0000000f00 */
.L_x_234:
[----:B------:R-:W-:Y:S05]  /*18c0*/  BSYNC.RECONVERGENT B3 ;  /* 0x0000000000037941 */ /* 0x000fea0003800200 */
.L_x_233:
[----:B------:R-:W-:-:S07]  /*18d0*/  FADD R19, R4, R9 ;  /* 0x0000000904137221 */ /* 0x000fce0000000000 */
.L_x_230:
[----:B------:R-:W-:Y:S05]  /*18e0*/  BSYNC.RECONVERGENT B2 ;  /* 0x0000000000027941 */ /* 0x000fea0003800200 */
.L_x_229:
[----:B------:R-:W-:-:S03]  /*18f0*/  UMOV UR4, 0xffffffff ;  /* 0xffffffff00047882 */ /* 0x000fc60000000000 */
[----:B------:R-:W-:Y:S05]  /*1900*/  BRA.DIV UR4, `(.L_x_235) ;  /* 0x00000016044c7947 */ /* 0x000fea000b800000 */
[----:B----4-:R3:W4:Y:S04]  /*1910*/  SHFL.DOWN PT, R21, R20, 0x8, 0x1f ;  /* 0x09001f0014157f89 */ /* 0x01072800000e0000 */
[----:B--2---:R3:W2:Y:S04]  /*1920*/  SHFL.DOWN PT, R4, R19, 0x8, 0x1f ;  /* 0x09001f0013047f89 */ /* 0x0046a800000e0000 */
[----:B------:R3:W0:Y:S02]  /*1930*/  SHFL.DOWN PT, R2, R5, 0x8, 0x1f ;  /* 0x09001f0005027f89 */ /* 0x00062400000e0000 */
.L_x_277:
[----:B0-----:R-:W-:Y:S01]  /*1940*/  FSETP.NEU.AND P0, PT, R2, RZ, PT ;  /* 0x000000ff0200720b */ /* 0x001fe20003f0d000 */
[----:B------:R-:W-:Y:S01]  /*1950*/  BSSY.RECONVERGENT B2, `(.L_x_236) ;  /* 0x0000030000027945 */ /* 0x000fe20003800200 */
[----:B-1----:R-:W-:Y:S02]  /*1960*/  MOV R16, R20 ;  /* 0x0000001400107202 */ /* 0x002fe40000000f00 */
[----:B------:R-:W-:Y:S02]  /*1970*/  MOV R17, R19 ;  /* 0x0000001300117202 */ /* 0x000fe40000000f00 */
[----:B------:R-:W-:-:S07]  /*1980*/  MOV R18, R5 ;  /* 0x0000000500127202 */ /* 0x000fce0000000f00 */
[----:B------:R-:W-:Y:S05]  /*1990*/  @!P0 BRA `(.L_x_237) ;  /* 0x0000000000ac8947 */ /* 0x000fea0003800000 */
[----:B------:R-:W-:Y:S01]  /*19a0*/  FSETP.NEU.AND P0, PT, R5, RZ, PT ;  /* 0x000000ff0500720b */ /* 0x000fe20003f0d000 */
[----:B--2---:R-:W-:Y:S01]  /*19b0*/  IMAD.MOV.U32 R17, RZ, RZ, R4 ;  /* 0x000000ffff117224 */ /* 0x004fe200078e0004 */
        /* <DEDUP_REMOVED lines=18> */
[----:B---3--:R-:W-:Y:S05]  /*1ae0*/  CALL.REL.NOINC `($__internal_3_$__cuda_sm3x_div_rn_noftz_f32_slowpath) ;  /* 0x0000001800547944 */ /* 0x008fea0003c00000 */
[----:B------:R-:W-:-:S07]  /*1af0*/  MOV R3, R0 ;  /* 0x0000000000037202 */ /* 0x000fce0000000f00 */
.L_x_239:
[----:B------:R-:W-:Y:S05]  /*1b00*/  BSYNC.RECONVERGENT B3 ;  /* 0x0000000000037941 */ /* 0x000fea0003800200 */
.L_x_238:
        /* <DEDUP_REMOVED lines=18> */
.L_x_241:
[----:B------:R-:W-:Y:S05]  /*1c30*/  BSYNC.RECONVERGENT B3 ;  /* 0x0000000000037941 */ /* 0x000fea0003800200 */
.L_x_240:
[----:B------:R-:W-:-:S07]  /*1c40*/  FADD R17, R4, R5 ;  /* 0x0000000504117221 */ /* 0x000fce0000000000 */
.L_x_237:
[----:B------:R-:W-:Y:S05]  /*1c50*/  BSYNC.RECONVERGENT B2 ;  /* 0x0000000000027941 */ /* 0x000fea0003800200 */
.L_x_236:
[----:B------:R-:W-:-:S03]  /*1c60*/  UMOV UR4, 0xffffffff ;  /* 0xffffffff00047882 */ /* 0x000fc60000000000 */
[----:B------:R-:W-:Y:S05]  /*1c70*/  BRA.DIV UR4, `(.L_x_242) ;  /* 0x0000001204d07947 */ /* 0x000fea000b800000 */
[----:B----4-:R0:W1:Y:S04]  /*1c80*/  SHFL.DOWN PT, R21, R16, 0x4, 0x1f ;  /* 0x08801f0010157f89 */ /* 0x01006800000e0000 */
[----:B---3--:R0:W3:Y:S04]  /*1c90*/  SHFL.DOWN PT, R20, R17, 0x4, 0x1f ;  /* 0x08801f0011147f89 */ /* 0x0080e800000e0000 */
[----:B------:R0:W4:Y:S02]  /*1ca0*/  SHFL.DOWN PT, R19, R18, 0x4, 0x1f ;  /* 0x08801f0012137f89 */ /* 0x00012400000e0000 */
.L_x_282:
[----:B----4-:R-:W-:Y:S01]  /*1cb0*/  FSETP.NEU.AND P0, PT, R19, RZ, PT ;  /* 0x000000ff1300720b */ /* 0x010fe20003f0d000 */
[----:B------:R-:W-:Y:S01]  /*1cc0*/  BSSY.RECONVERGENT B2, `(.L_x_243) ;  /* 0x0000030000027945 */ /* 0x000fe20003800200 */
[----:B------:R-:W-:Y:S02]  /*1cd0*/  MOV R5, R16 ;  /* 0x0000001000057202 */ /* 0x000fe40000000f00 */
[----:B--2---:R-:W-:Y:S02]  /*1ce0*/  MOV R4, R17 ;  /* 0x0000001100047202 */ /* 0x004fe40000000f00 */
[----:B------:R-:W-:-:S07]  /*1cf0*/  MOV R2, R18 ;  /* 0x0000001200027202 */ /* 0x000fce0000000f00 */
[----:B------:R-:W-:Y:S05]  /*1d00*/  @!P0 BRA `(.L_x_244) ;  /* 0x0000000000ac8947 */ /* 0x000fea0003800000 */
[----:B------:R-:W-:Y:S01]  /*1d10*/  FSETP.NEU.AND P0, PT, R18, RZ, PT ;  /* 0x000000ff1200720b */ /* 0x000fe20003f0d000 */
[----:B------:R-:W-:Y:S01]  /*1d20*/  IMAD.MOV.U32 R2, RZ, RZ, R19 ;  /* 0x000000ffff027224 */ /* 0x000fe200078e0013 */
[----:B-1----:R-:W-:Y:S02]  /*1d30*/  MOV R5, R21 ;  /* 0x0000001500057202 */ /* 0x002fe40000000f00 */
[----:B---3--:R-:W-:-:S09]  /*1d40*/  MOV R4, R20 ;  /* 0x0000001400047202 */ /* 0x008fd20000000f00 */
        /* <DEDUP_REMOVED lines=16> */
[----:B0-----:R-:W-:Y:S05]  /*1e50*/  CALL.REL.NOINC `($__internal_3_$__cuda_sm3x_div_rn_noftz_f32_slowpath) ;  /* 0x0000001400787944 */ /* 0x001fea0003c00000 */
[----:B------:R-:W-:-:S07]  /*1e60*/  MOV R5, R0 ;  /* 0x0000000000057202 */ /* 0x000fce0000000f00 */
.L_x_246:
[----:B------:R-:W-:Y:S05]  /*1e70*/  BSYNC.RECONVERGENT B3 ;  /* 0x0000000000037941 */ /* 0x000fea0003800200 */
.L_x_245:
        /* <DEDUP_REMOVED lines=18> */
.L_x_248:
[----:B------:R-:W-:Y:S05]  /*1fa0*/  BSYNC.RECONVERGENT B3 ;  /* 0x0000000000037941 */ /* 0x000fea0003800200 */
.L_x_247:
[----:B------:R-:W-:-:S07]  /*1fb0*/  FADD R4, R4, R3 ;  /* 0x0000000304047221 */ /* 0x000fce0000000000 */
.L_x_244:
[----:B------:R-:W-:Y:S05]  /*1fc0*/  BSYNC.RECONVERGENT B2 ;  /* 0x0000000000027941 */ /* 0x000fea0003800200 */
.L_x_243:
[----:B------:R-:W-:-:S03]  /*1fd0*/  UMOV UR4, 0xffffffff ;  /* 0xffffffff00047882 */ /* 0x000fc60000000000 */
[----:B------:R-:W-:Y:S05]  /*1fe0*/  BRA.DIV UR4, `(.L_x_249) ;  /* 0x0000001204547947 */ /* 0x000fea000b800000 */
[----:B------:R2:W4:Y:S04]  /*1ff0*/  SHFL.DOWN PT, R22, R5, 0x2, 0x1f ;  /* 0x08401f0005167f89 */ /* 0x00052800000e0000 */
[----:B0-----:R2:W0:Y:S04]  /*2000*/  SHFL.DOWN PT, R17, R4, 0x2, 0x1f ;  /* 0x08401f0004117f89 */ /* 0x00142800000e0000 */
[----:B------:R2:W0:Y:S02]  /*2010*/  SHFL.DOWN PT, R19, R2, 0x2, 0x1f ;  /* 0x08401f0002137f89 */ /* 0x00042400000e0000 */
.L_x_287:
[----:B0-----:R-:W-:Y:S01]  /*2020*/  FSETP.NEU.AND P0, PT, R19, RZ, PT ;  /* 0x000000ff1300720b */ /* 0x001fe20003f0d000 */
[----:B------:R-:W-:Y:S01]  /*2030*/  BSSY.RECONVERGENT B2, `(.L_x_250) ;  /* 0x0000030000027945 */ /* 0x000fe20003800200 */
[----:B------:R-:W-:Y:S01]  /*2040*/  IMAD.MOV.U32 R16, RZ, RZ, R5 ;  /* 0x000000ffff107224 */ /* 0x000fe200078e0005 */
[----:B------:R-:W-:Y:S02]  /*2050*/  MOV R18, R4 ;  /* 0x0000000400127202 */ /* 0x000fe40000000f00 */
[----:B---3--:R-:W-:-:S08]  /*2060*/  MOV R20, R2 ;  /* 0x0000000200147202 */ /* 0x008fd00000000f00 */
[----:B------:R-:W-:Y:S05]  /*2070*/  @!P0 BRA `(.L_x_251) ;  /* 0x0000000000ac8947 */ /* 0x000fea0003800000 */
[----:B------:R-:W-:Y:S02]  /*2080*/  FSETP.NEU.AND P0, PT, R2, RZ, PT ;  /* 0x000000ff0200720b */ /* 0x000fe40003f0d000 */
[----:B----4-:R-:W-:Y:S02]  /*2090*/  MOV R16, R22 ;  /* 0x0000001600107202 */ /* 0x010fe40000000f00 */
        /* <DEDUP_REMOVED lines=8> */
[----:B------:R-:W-:-:S06]  /*2120*/  IMAD.MOV.U32 R20, RZ, RZ, R11 ;  /* 0x000000ffff147224 */ /* 0x000fcc00078e000b */
        /* <DEDUP_REMOVED lines=9> */
[----:B-12---:R-:W-:Y:S05]  /*21c0*/  CALL.REL.NOINC `($__internal_3_$__cuda_sm3x_div_rn_noftz_f32_slowpath) ;  /* 0x00000010009c7944 */ /* 0x006fea0003c00000 */
[----:B------:R-:W-:-:S07]  /*21d0*/  MOV R10, R0 ;  /* 0x00000000000a7202 */ /* 0x000fce0000000f00 */
.L_x_253:
[----:B------:R-:W-:Y:S05]  /*21e0*/  BSYNC.RECONVERGENT B3 ;  /* 0x0000000000037941 */ /* 0x000fea0003800200 */
.L_x_252:
        /* <DEDUP_REMOVED lines=16> */
[----:B-1----:R-:W-:Y:S05]  /*22f0*/  CALL.REL.NOINC `($__internal_3_$__cuda_sm3x_div_rn_noftz_f32_slowpath) ;  /* 0x0000001000507944 */ /* 0x002fea0003c00000 */
[----:B------:R-:W-:-:S07]  /*2300*/  MOV R3, R0 ;  /* 0x0000000000037202 */ /* 0x000fce0000000f00 */
.L_x_255:
[----:B------:R-:W-:Y:S05]  /*2310*/  BSYNC.RECONVERGENT B3 ;  /* 0x0000000000037941 */ /* 0x000fea0003800200 */
.L_x_254:
[----:B------:R-:W-:-:S07]  /*2320*/  FADD R18, R4, R3 ;  /* 0x0000000304127221 */ /* 0x000fce0000000000 */
.L_x_251:
[----:B------:R-:W-:Y:S05]  /*2330*/  BSYNC.RECONVERGENT B2 ;  /* 0x0000000000027941 */ /* 0x000fea0003800200 */
.L_x_250:
[----:B------:R-:W-:-:S03]  /*2340*/  UMOV UR4, 0xffffffff ;  /* 0xffffffff00047882 */ /* 0x000fc60000000000 */
[----:B------:R-:W-:Y:S05]  /*2350*/  BRA.DIV UR4, `(.L_x_256) ;  /* 0x0000000e04d87947 */ /* 0x000fea000b800000 */
[----:B------:R0:W3:Y:S04]  /*2360*/  SHFL.DOWN PT, R19, R16, 0x1, 0x1f ;  /* 0x08201f0010137f89 */ /* 0x0000e800000e0000 */
[----:B------:R0:W0:Y:S04]  /*2370*/  SHFL.DOWN PT, R17, R18, 0x1, 0x1f ;  /* 0x08201f0012117f89 */ /* 0x00002800000e0000 */
[----:B--2---:R2:W0:Y:S02]  /*2380*/  SHFL.DOWN PT, R5, R20, 0x1, 0x1f ;  /* 0x08201f0014057f89 */ /* 0x00442400000e0000 */
.L_x_292:
[----:B0-----:R-:W-:Y:S01]  /*2390*/  FSETP.NEU.AND P0, PT, R5, RZ, PT ;  /* 0x000000ff0500720b */ /* 0x001fe20003f0d000 */
[----:B------:R-:W-:Y:S01]  /*23a0*/  BSSY.RECONVERGENT B2, `(.L_x_257) ;  /* 0x0000030000027945 */ /* 0x000fe20003800200 */
[----:B------:R-:W-:Y:S01]  /*23b0*/  MOV R2, R16 ;  /* 0x0000001000027202 */ /* 0x000fe20000000f00 */
[----:B------:R-:W-:Y:S01]  /*23c0*/  IMAD.MOV.U32 R3, RZ, RZ, R18 ;  /* 0x000000ffff037224 */ /* 0x000fe200078e0012 */
[----:B------:R-:W-:-:S09]  /*23d0*/  MOV R4, R20 ;  /* 0x0000001400047202 */ /* 0x000fd20000000f00 */
        /* <DEDUP_REMOVED lines=14> */
[----:B------:R-:W-:-:S03]  /*24c0*/  MOV R4, R11 ;  /* 0x0000000b00047202 */ /* 0x000fc60000000f00 */
[----:B------:R-:W-:-:S04]  /*24d0*/  FFMA R10, R0, R3, RZ ;  /* 0x00000003000a7223 */ /* 0x000fc800000000ff */
[----:B------:R-:W-:-:S04]  /*24e0*/  FFMA R9, -R11, R10, R0 ;  /* 0x0000000a0b097223 */ /* 0x000fc80000000100 */
[----:B------:R-:W-:Y:S01]  /*24f0*/  FFMA R3, R3, R9, R10 ;  /* 0x0000000903037223 */ /* 0x000fe2000000000a */
[----:B---3--:R-:W-:Y:S06]  /*2500*/  @!P0 BRA `(.L_x_260) ;  /* 0x0000000000108947 */ /* 0x008fec0003800000 */
[----:B------:R-:W-:Y:S01]  /*2510*/  IMAD.MOV.U32 R3, RZ, RZ, R11 ;  /* 0x000000ffff037224 */ /* 0x000fe200078e000b */
[----:B------:R-:W-:-:S07]  /*2520*/  MOV R10, 0x2540 ;  /* 0x00002540000a7802 */ /* 0x000fce0000000f00 */
[----:B-12-4-:R-:W-:Y:S05]  /*2530*/  CALL.REL.NOINC `($__internal_3_$__cuda_sm3x_div_rn_noftz_f32_slowpath) ;  /* 0x0000000c00c07944 */ /* 0x016fea0003c00000 */
[----:B------:R-:W-:-:S07]  /*2540*/  MOV R3, R0 ;  /* 0x0000000000037202 */ /* 0x000fce0000000f00 */
.L_x_260:
[----:B------:R-:W-:Y:S05]  /*2550*/  BSYNC.RECONVERGENT B3 ;  /* 0x0000000000037941 */ /* 0x000fea0003800200 */
.L_x_259:
        /* <DEDUP_REMOVED lines=16> */
[----:B-12-4-:R-:W-:Y:S05]  /*2660*/  CALL.REL.NOINC `($__internal_3_$__cuda_sm3x_div_rn_noftz_f32_slowpath) ;  /* 0x0000000c00747944 */ /* 0x016fea0003c00000 */
[----:B------:R-:W-:-:S07]  /*2670*/  MOV R10, R0 ;  /* 0x00000000000a7202 */ /* 0x000fce0000000f00 */
.L_x_262:
[----:B------:R-:W-:Y:S05]  /*2680*/  BSYNC.RECONVERGENT B3 ;  /* 0x0000000000037941 */ /* 0x000fea0003800200 */
.L_x_261:
[----:B------:R-:W-:-:S07]  /*2690*/  FADD R3, R17, R10 ;  /* 0x0000000a11037221 */ /* 0x000fce0000000000 */
.L_x_258:
[----:B------:R-:W-:Y:S05]  /*26a0*/  BSYNC.RECONVERGENT B2 ;  /* 0x0000000000027941 */ /* 0x000fea0003800200 */
.L_x_257:
        /* <DEDUP_REMOVED lines=15> */
[----:B------:R-:W-:Y:S02]  /*27a0*/  MOV R0, R3 ;  /* 0x0000000300007202 */ /* 0x000fe40000000f00 */
[----:B------:R-:W-:Y:S02]  /*27b0*/  MOV R3, R4 ;  /* 0x0000000400037202 */ /* 0x000fe40000000f00 */
[----:B------:R-:W-:-:S07]  /*27c0*/  MOV R10, 0x27e0 ;  /* 0x000027e0000a7802 */ /* 0x000fce0000000f00 */
[----:B0-234-:R-:W-:Y:S05]  /*27d0*/  CALL.REL.NOINC `($__internal_3_$__cuda_sm3x_div_rn_noftz_f32_slowpath) ;  /* 0x0000000c00187944 */ /* 0x01dfea0003c00000 */
.L_x_264:
[----:B------:R-:W-:Y:S05]  /*27e0*/  BSYNC.RECONVERGENT B2 ;  /* 0x0000000000027941 */ /* 0x000fea0003800200 */
.L_x_263:
        /* <DEDUP_REMOVED lines=22> */
.L_x_227:
        /* <DEDUP_REMOVED lines=18> */
.L_x_266:
[----:B------:R-:W-:-:S04]  /*2a70*/  IMAD.WIDE.U32 R10, R7, 0x4, R14 ;  /* 0x00000004070a7825 */ /* 0x000fc800078e000e */
[C---:B-1----:R-:W-:Y:S02]  /*2a80*/  IMAD.WIDE.U32 R16, R7.reuse, 0x4, R8 ;  /* 0x0000000407107825 */ /* 0x042fe400078e0008 */
[----:B------:R-:W5:Y:S02]  /*2a90*/  LDG.E.CONSTANT R11, desc[UR6][R10.64] ;  /* 0x000000060a0b7981 */ /* 0x000f64000c1e9900 */
[C---:B---3--:R-:W-:Y:S02]  /*2aa0*/  IMAD.WIDE.U32 R18, R7.reuse, 0x4, R4 ;  /* 0x0000000407127825 */ /* 0x048fe400078e0004 */
[----:B------:R-:W3:Y:S04]  /*2ab0*/  LDG.E.CONSTANT R17, desc[UR6][R16.64] ;  /* 0x0000000610117981 */ /* 0x000ee8000c1e9900 */
[----:B------:R-:W3:Y:S01]  /*2ac0*/  LDG.E.CONSTANT R19, desc[UR6][R18.64] ;  /* 0x0000000612137981 */ /* 0x000ee2000c1e9900 */
[----:B0-2---:R-:W-:-:S04]  /*2ad0*/  IMAD.WIDE.U32 R20, R7, 0x4, R12 ;  /* 0x0000000407147825 */ /* 0x005fc800078e000c */
[----:B------:R-:W-:-:S05]  /*2ae0*/  VIADD R7, R7, UR4 ;  /* 0x0000000407077c36 */ /* 0x000fca0008000000 */
[----:B------:R-:W-:Y:S01]  /*2af0*/  ISETP.GE.U32.AND P0, PT, R7, R0, PT ;  /* 0x000000000700720c */ /* 0x000fe20003f06070 */
[----:B-----5:R-:W-:-:S04]  /*2b00*/  FADD R6, -R2, R11 ;  /* 0x0000000b02067221 */ /* 0x020fc80000000100 */
[----:B------:R-:W-:-:S04]  /*2b10*/  FMUL R6, R6, R3 ;  /* 0x0000000306067220 */ /* 0x000fc80000400000 */
[----:B---3--:R-:W-:-:S05]  /*2b20*/  FFMA R23, R6, R17, R19 ;  /* 0x0000001106177223 */ /* 0x008fca0000000013 */
[----:B------:R0:W-:Y:S01]  /*2b30*/  STG.E desc[UR6][R20.64], R23 ;  /* 0x0000001714007986 */ /* 0x0001e2000c101906 */
[----:B------:R-:W-:Y:S05]  /*2b40*/  @!P0 BRA `(.L_x_266) ;  /* 0xfffffffc00c88947 */ /* 0x000fea000383ffff */
[----:B------:R-:W-:Y:S05]  /*2b50*/  EXIT ;  /* 0x000000000000794d */ /* 0x000fea0003800000 */
.L_x_265:
[----:B-1----:R-:W0:Y:S01]  /*2b60*/  LDC.64 R8, c[0x0][0x3a0] ;  /* 0x0000e800ff087b82 */ /* 0x002e220000000a00 */
[----:B------:R-:W-:-:S04]  /*2b70*/  UISETP.NE.U32.AND UP0, UPT, UR8, URZ, UPT ;  /* 0x000000ff0800728c */ /* 0x000fc8000bf05070 */
[----:B------:R-:W-:-:S09]  /*2b80*/  UISETP.NE.AND.EX UP0, UPT, UR9, URZ, UPT, UP0 ;  /* 0x000000ff0900728c */ /* 0x000fd2000bf05300 */
[----:B------:R-:W-:Y:S05]  /*2b90*/  BRA.U !UP0, `(.L_x_267) ;  /* 0x0000000108347547 */ /* 0x000fea000b800000 */
.L_x_268:
[----:B------:R-:W-:-:S04]  /*2ba0*/  IMAD.WIDE.U32 R4, R7, 0x4, R14 ;  /* 0x0000000407047825 */ /* 0x000fc800078e000e */
[C---:B0-----:R-:W-:Y:S02]  /*2bb0*/  IMAD.WIDE.U32 R10, R7.reuse, 0x4, R8 ;  /* 0x00000004070a7825 */ /* 0x041fe400078e0008 */
[----:B------:R-:W5:Y:S04]  /*2bc0*/  LDG.E.CONSTANT R5, desc[UR6][R4.64] ;  /* 0x0000000604057981 */ /* 0x000f68000c1e9900 */
[----:B------:R-:W3:Y:S01]  /*2bd0*/  LDG.E.CONSTANT R11, desc[UR6][R10.64] ;  /* 0x000000060a0b7981 */ /* 0x000ee2000c1e9900 */
[C---:B-1----:R-:W-:Y:S01]  /*2be0*/  IMAD.WIDE.U32 R16, R7.reuse, 0x4, R12 ;  /* 0x0000000407107825 */ /* 0x042fe200078e000c */
[----:B------:R-:W-:-:S04]  /*2bf0*/  IADD3 R7, PT, PT, R7, UR4, RZ ;  /* 0x0000000407077c10 */ /* 0x000fc8000fffe0ff */
[----:B------:R-:W-:Y:S01]  /*2c00*/  ISETP.GE.U32.AND P0, PT, R7, R0, PT ;  /* 0x000000000700720c */ /* 0x000fe20003f06070 */
[----:B-----5:R-:W-:-:S04]  /*2c10*/  FADD R6, -R2, R5 ;  /* 0x0000000502067221 */ /* 0x020fc80000000100 */
[----:B------:R-:W-:-:S04]  /*2c20*/  FMUL R6, R6, R3 ;  /* 0x0000000306067220 */ /* 0x000fc80000400000 */
[----:B---3--:R-:W-:-:S05]  /*2c30*/  FMUL R19, R6, R11 ;  /* 0x0000000b06137220 */ /* 0x008fca0000400000 */
[----:B------:R1:W-:Y:S01]  /*2c40*/  STG.E desc[UR6][R16.64], R19 ;  /* 0x0000001310007986 */ /* 0x0003e2000c101906 */
[----:B------:R-:W-:Y:S05]  /*2c50*/  @!P0 BRA `(.L_x_268) ;  /* 0xfffffffc00d08947 */ /* 0x000fea000383ffff */
[----:B------:R-:W-:Y:S05]  /*2c60*/  EXIT ;  /* 0x000000000000794d */ /* 0x000fea0003800000 */
.L_x_267:
[----:B------:R-:W-:-:S06]  /*2c70*/  IMAD.WIDE.U32 R4, R7, 0x4, R14 ;  /* 0x0000000407047825 */ /* 0x000fcc00078e000e */
[----:B------:R-:W5:Y:S01]  /*2c80*/  LDG.E.CONSTANT R5, desc[UR6][R4.64] ;  /* 0x0000000604057981 */ /* 0x000f62000c1e9900 */
[C---:B01----:R-:W-:Y:S01]  /*2c90*/  IMAD.WIDE.U32 R8, R7.reuse, 0x4, R12 ;  /* 0x0000000407087825 */ /* 0x043fe200078e000c */
[----:B------:R-:W-:-:S04]  /*2ca0*/  IADD3 R7, PT, PT, R7, UR4, RZ ;  /* 0x0000000407077c10 */ /* 0x000fc8000fffe0ff */
[----:B------:R-:W-:Y:S01]  /*2cb0*/  ISETP.GE.U32.AND P0, PT, R7, R0, PT ;  /* 0x000000000700720c */ /* 0x000fe20003f06070 */
[----:B-----5:R-:W-:-:S04]  /*2cc0*/  FADD R6, -R2, R5 ;  /* 0x0000000502067221 */ /* 0x020fc80000000100 */
[----:B------:R-:W-:-:S05]  /*2cd0*/  FMUL R11, R6, R3 ;  /* 0x00000003060b7220 */ /* 0x000fca0000400000 */
[----:B------:R1:W-:Y:S03]  /*2ce0*/  STG.E desc[UR6][R8.64], R11 ;  /* 0x0000000b08007986 */ /* 0x0003e6000c101906 */
[----:B------:R-:W-:Y:S05]  /*2cf0*/  @!P0 BRA `(.L_x_267) ;  /* 0xfffffffc00dc8947 */ /* 0x000fea000383ffff */
[----:B------:R-:W-:Y:S05]  /*2d00*/  EXIT ;  /* 0x000000000000794d */ /* 0x000fea0003800000 */
.L_x_228:
[----:B-1----:R-:W-:Y:S01]  /*2d10*/  MOV R9, R16 ;  /* 0x0000001000097202 */ /* 0x002fe20000000f00 */
[----:B------:R-:W-:Y:S01]  /*2d20*/  IMAD.MOV.U32 R10, RZ, RZ, -0x1 ;  /* 0xffffffffff0a7424 */ /* 0x000fe200078e00ff */
[----:B0-----:R-:W-:Y:S02]  /*2d30*/  MOV R0, 0x10 ;  /* 0x0000001000007802 */ /* 0x001fe40000000f00 */
[----:B------:R-:W-:-:S07]  /*2d40*/  MOV R3, 0x1f ;  /* 0x0000001f00037802 */ /* 0x000fce0000000f00 */
[----:B--23--:R-:W-:Y:S05]  /*2d50*/  WARPSYNC.COLLECTIVE R10, `(.L_x_269) ;  /* 0x000000000a087348 */ /* 0x00cfea0003c00000 */
[----:B------:R0:W1:Y:S02]  /*2d60*/  SHFL.DOWN P0, R11, R9, R0, R3 ;  /* 0x08000000090b7389 */ /* 0x0000640000000003 */
[----:B0123--:R-:W-:Y:S05]  /*2d70*/  ENDCOLLECTIVE ;  /* 0x000000000000791b */ /* 0x00ffea0003800000 */
.L_x_269:
[----:B------:R-:W-:Y:S02]  /*2d80*/  MOV R9, R17 ;  /* 0x0000001100097202 */ /* 0x000fe40000000f00 */
[----:B------:R-:W-:-:S07]  /*2d90*/  MOV R21, R11 ;  /* 0x0000000b00157202 */ /* 0x000fce0000000f00 */
[----:B------:R-:W-:Y:S05]  /*2da0*/  WARPSYNC.COLLECTIVE R10, `(.L_x_270) ;  /* 0x000000000a087348 */ /* 0x000fea0003c00000 */
[----:B------:R0:W1:Y:S02]  /*2db0*/  SHFL.DOWN P0, R11, R9, R0, R3 ;  /* 0x08000000090b7389 */ /* 0x0000640000000003 */
[----:B01----:R-:W-:Y:S05]  /*2dc0*/  ENDCOLLECTIVE ;  /* 0x000000000000791b */ /* 0x003fea0003800000 */
.L_x_270:
[----:B------:R-:W-:Y:S02]  /*2dd0*/  MOV R9, R25 ;  /* 0x0000001900097202 */ /* 0x000fe40000000f00 */
[----:B------:R-:W-:-:S07]  /*2de0*/  MOV R4, R11 ;  /* 0x0000000b00047202 */ /* 0x000fce0000000f00 */
[----:B------:R-:W-:Y:S05]  /*2df0*/  WARPSYNC.COLLECTIVE R10, `(.L_x_271) ;  /* 0x000000000a087348 */ /* 0x000fea0003c00000 */
[----:B------:R0:W1:Y:S02]  /*2e00*/  SHFL.DOWN P0, R11, R9, R0, R3 ;  /* 0x08000000090b7389 */ /* 0x0000640000000003 */
[----:B01----:R-:W-:Y:S05]  /*2e10*/  ENDCOLLECTIVE ;  /* 0x000000000000791b */ /* 0x003fea0003800000 */
.L_x_271:
[----:B------:R-:W-:Y:S01]  /*2e20*/  MOV R2, R11 ;  /* 0x0000000b00027202 */ /* 0x000fe20000000f00 */
[----:B------:R-:W-:Y:S06]  /*2e30*/  BRA `(.L_x_272) ;  /* 0xffffffe400e47947 */ /* 0x000fec000383ffff */
.L_x_235:
[----:B0-----:R-:W-:Y:S01]  /*2e40*/  HFMA2 R0, -RZ, RZ, 0, 4.76837158203125e-07 ;  /* 0x00000008ff007431 */ /* 0x001fe200000001ff */
[----:B------:R-:W-:Y:S01]  /*2e50*/  BSSY B0, `(.L_x_273) ;  /* 0x0000007000007945 */ /* 0x000fe20003800000 */
[----:B------:R-:W-:Y:S01]  /*2e60*/  IMAD.MOV.U32 R9, RZ, RZ, R20 ;  /* 0x000000ffff097224 */ /* 0x000fe200078e0014 */
[----:B------:R-:W-:Y:S02]  /*2e70*/  MOV R3, 0x1f ;  /* 0x0000001f00037802 */ /* 0x000fe40000000f00 */
[----:B------:R-:W-:-:S07]  /*2e80*/  MOV R10, 0xffffffff ;  /* 0xffffffff000a7802 */ /* 0x000fce0000000f00 */
[----:B-12-4-:R-:W-:Y:S05]  /*2e90*/  WARPSYNC.COLLECTIVE R10, `(.L_x_274) ;  /* 0x000000000a087348 */ /* 0x016fea0003c00000 */
[----:B------:R0:W3:Y:S02]  /*2ea0*/  SHFL.DOWN P0, R11, R9, R0, R3 ;  /* 0x08000000090b7389 */ /* 0x0000e40000000003 */
[----:B01234-:R-:W-:Y:S05]  /*2eb0*/  ENDCOLLECTIVE ;  /* 0x000000000000791b */ /* 0x01ffea0003800000 */
.L_x_274:
[----:B------:R-:W-:Y:S05]  /*2ec0*/  BSYNC B0 ;  /* 0x0000000000007941 */ /* 0x000fea0003800000 */
.L_x_273:
[----:B------:R-:W-:Y:S01]  /*2ed0*/  HFMA2 R3, -RZ, RZ, 0, 1.847743988037109375e-06 ;  /* 0x0000001fff037431 */ /* 0x000fe200000001ff */
[----:B------:R-:W-:Y:S01]  /*2ee0*/  MOV R9, R19 ;  /* 0x0000001300097202 */ /* 0x000fe20000000f00 */
[----:B------:R-:W-:Y:S01]  /*2ef0*/  IMAD.MOV.U32 R0, RZ, RZ, 0x8 ;  /* 0x00000008ff007424 */ /* 0x000fe200078e00ff */
[----:B------:R-:W-:Y:S02]  /*2f00*/  MOV R10, 0xffffffff ;  /* 0xffffffff000a7802 */ /* 0x000fe40000000f00 */
[----:B------:R-:W-:-:S07]  /*2f10*/  MOV R21, R11 ;  /* 0x0000000b00157202 */ /* 0x000fce0000000f00 */
[----:B------:R-:W-:Y:S05]  /*2f20*/  WARPSYNC.COLLECTIVE R10, `(.L_x_275) ;  /* 0x000000000a087348 */ /* 0x000fea0003c00000 */
[----:B------:R0:W1:Y:S02]  /*2f30*/  SHFL.DOWN P0, R11, R9, R0, R3 ;  /* 0x08000000090b7389 */ /* 0x0000640000000003 */
[----:B01----:R-:W-:Y:S05]  /*2f40*/  ENDCOLLECTIVE ;  /* 0x000000000000791b */ /* 0x003fea0003800000 */
.L_x_275:
[----:B------:R-:W-:Y:S02]  /*2f50*/  MOV R9, R5 ;  /* 0x0000000500097202 */ /* 0x000fe40000000f00 */
[----:B------:R-:W-:-:S07]  /*2f60*/  MOV R4, R11 ;  /* 0x0000000b00047202 */ /* 0x000fce0000000f00 */
[----:B------:R-:W-:Y:S05]  /*2f70*/  WARPSYNC.COLLECTIVE R10, `(.L_x_276) ;  /* 0x000000000a087348 */ /* 0x000fea0003c00000 */
[----:B------:R0:W1:Y:S02]  /*2f80*/  SHFL.DOWN P0, R11, R9, R0, R3 ;  /* 0x08000000090b7389 */ /* 0x0000640000000003 */
[----:B01----:R-:W-:Y:S05]  /*2f90*/  ENDCOLLECTIVE ;  /* 0x000000000000791b */ /* 0x003fea0003800000 */
.L_x_276:
[----:B------:R-:W-:Y:S01]  /*2fa0*/  MOV R2, R11 ;  /* 0x0000000b00027202 */ /* 0x000fe20000000f00 */
[----:B------:R-:W-:Y:S06]  /*2fb0*/  BRA `(.L_x_277) ;  /* 0xffffffe800607947 */ /* 0x000fec000383ffff */
.L_x_242:
[----:B------:R-:W-:Y:S01]  /*2fc0*/  HFMA2 R0, -RZ, RZ, 0, 2.384185791015625e-07 ;  /* 0x00000004ff007431 */ /* 0x000fe200000001ff */
[----:B------:R-:W-:Y:S01]  /*2fd0*/  BSSY B0, `(.L_x_278) ;  /* 0x0000007000007945 */ /* 0x000fe20003800000 */
[----:B------:R-:W-:Y:S01]  /*2fe0*/  IMAD.MOV.U32 R9, RZ, RZ, R16 ;  /* 0x000000ffff097224 */ /* 0x000fe200078e0010 */
[----:B------:R-:W-:Y:S02]  /*2ff0*/  MOV R3, 0x1f ;  /* 0x0000001f00037802 */ /* 0x000fe40000000f00 */
[----:B------:R-:W-:-:S07]  /*3000*/  MOV R10, 0xffffffff ;  /* 0xffffffff000a7802 */ /* 0x000fce0000000f00 */
[----:B--234-:R-:W-:Y:S05]  /*3010*/  WARPSYNC.COLLECTIVE R10, `(.L_x_279) ;  /* 0x000000000a087348 */ /* 0x01cfea0003c00000 */
[----:B------:R0:W1:Y:S02]  /*3020*/  SHFL.DOWN P0, R11, R9, R0, R3 ;  /* 0x08000000090b7389 */ /* 0x0000640000000003 */
[----:B01234-:R-:W-:Y:S05]  /*3030*/  ENDCOLLECTIVE ;  /* 0x000000000000791b */ /* 0x01ffea0003800000 */
.L_x_279:
[----:B------:R-:W-:Y:S05]  /*3040*/  BSYNC B0 ;  /* 0x0000000000007941 */ /* 0x000fea0003800000 */
.L_x_278:
        /* <DEDUP_REMOVED lines=8> */
.L_x_280:
[----:B------:R-:W-:Y:S02]  /*30d0*/  MOV R9, R18 ;  /* 0x0000001200097202 */ /* 0x000fe40000000f00 */
[----:B------:R-:W-:-:S07]  /*30e0*/  MOV R20, R11 ;  /* 0x0000000b00147202 */ /* 0x000fce0000000f00 */
[----:B------:R-:W-:Y:S05]  /*30f0*/  WARPSYNC.COLLECTIVE R10, `(.L_x_281) ;  /* 0x000000000a087348 */ /* 0x000fea0003c00000 */
[----:B------:R0:W1:Y:S02]  /*3100*/  SHFL.DOWN P0, R11, R9, R0, R3 ;  /* 0x08000000090b7389 */ /* 0x0000640000000003 */
[----:B01----:R-:W-:Y:S05]  /*3110*/  ENDCOLLECTIVE ;  /* 0x000000000000791b */ /* 0x003fea0003800000 */
.L_x_281:
[----:B------:R-:W-:Y:S01]  /*3120*/  MOV R19, R11 ;  /* 0x0000000b00137202 */ /* 0x000fe20000000f00 */
[----:B------:R-:W-:Y:S06]  /*3130*/  BRA `(.L_x_282) ;  /* 0xffffffe800dc7947 */ /* 0x000fec000383ffff */
.L_x_249:
[----:B------:R-:W-:Y:S01]  /*3140*/  HFMA2 R0, -RZ, RZ, 0, 1.1920928955078125e-07 ;  /* 0x00000002ff007431 */ /* 0x000fe200000001ff */
[----:B------:R-:W-:Y:S01]  /*3150*/  BSSY B0, `(.L_x_283) ;  /* 0x0000007000007945 */ /* 0x000fe20003800000 */
[----:B------:R-:W-:Y:S01]  /*3160*/  IMAD.MOV.U32 R9, RZ, RZ, R5 ;  /* 0x000000ffff097224 */ /* 0x000fe200078e0005 */
[----:B------:R-:W-:Y:S02]  /*3170*/  MOV R3, 0x1f ;  /* 0x0000001f00037802 */ /* 0x000fe40000000f00 */
[----:B------:R-:W-:-:S07]  /*3180*/  MOV R10, 0xffffffff ;  /* 0xffffffff000a7802 */ /* 0x000fce0000000f00 */
[----:B01-3--:R-:W-:Y:S05]  /*3190*/  WARPSYNC.COLLECTIVE R10, `(.L_x_284) ;  /* 0x000000000a087348 */ /* 0x00bfea0003c00000 */
[----:B------:R2:W4:Y:S02]  /*31a0*/  SHFL.DOWN P0, R11, R9, R0, R3 ;  /* 0x08000000090b7389 */ /* 0x0005240000000003 */
[----:B01234-:R-:W-:Y:S05]  /*31b0*/  ENDCOLLECTIVE ;  /* 0x000000000000791b */ /* 0x01ffea0003800000 */
.L_x_284:
[----:B------:R-:W-:Y:S05]  /*31c0*/  BSYNC B0 ;  /* 0x0000000000007941 */ /* 0x000fea0003800000 */
.L_x_283:
        /* <DEDUP_REMOVED lines=8> */
.L_x_285:
[----:B------:R-:W-:Y:S02]  /*3250*/  MOV R9, R2 ;  /* 0x0000000200097202 */ /* 0x000fe40000000f00 */
[----:B------:R-:W-:-:S07]  /*3260*/  MOV R17, R11 ;  /* 0x0000000b00117202 */ /* 0x000fce0000000f00 */
[----:B------:R-:W-:Y:S05]  /*3270*/  WARPSYNC.COLLECTIVE R10, `(.L_x_286) ;  /* 0x000000000a087348 */ /* 0x000fea0003c00000 */
[----:B------:R0:W1:Y:S02]  /*3280*/  SHFL.DOWN P0, R11, R9, R0, R3 ;  /* 0x08000000090b7389 */ /* 0x0000640000000003 */
[----:B01----:R-:W-:Y:S05]  /*3290*/  ENDCOLLECTIVE ;  /* 0x000000000000791b */ /* 0x003fea0003800000 */
.L_x_286:
[----:B------:R-:W-:Y:S01]  /*32a0*/  MOV R19, R11 ;  /* 0x0000000b00137202 */ /* 0x000fe20000000f00 */
[----:B------:R-:W-:Y:S06]  /*32b0*/  BRA `(.L_x_287) ;  /* 0xffffffec00587947 */ /* 0x000fec000383ffff */
.L_x_256:
        /* <DEDUP_REMOVED lines=8> */
.L_x_289:
[----:B------:R-:W-:Y:S05]  /*3340*/  BSYNC B0 ;  /* 0x0000000000007941 */ /* 0x000fea0003800000 */
.L_x_288:
        /* <DEDUP_REMOVED lines=8> */
.L_x_290:
[----:B------:R-:W-:Y:S02]  /*33d0*/  MOV R9, R20 ;  /* 0x0000001400097202 */ /* 0x000fe40000000f00 */
[----:B------:R-:W-:-:S07]  /*33e0*/  MOV R17, R11 ;  /* 0x0000000b00117202 */ /* 0x000fce0000000f00 */
[----:B------:R-:W-:Y:S05]  /*33f0*/  WARPSYNC.COLLECTIVE R10, `(.L_x_291) ;  /* 0x000000000a087348 */ /* 0x000fea0003c00000 */
[----:B------:R0:W1:Y:S02]  /*3400*/  SHFL.DOWN P0, R11, R9, R0, R3 ;  /* 0x08000000090b7389 */ /* 0x0000640000000003 */
[----:B01----:R-:W-:Y:S05]  /*3410*/  ENDCOLLECTIVE ;  /* 0x000000000000791b */ /* 0x003fea0003800000 */
.L_x_291:
[----:B------:R-:W-:Y:S01]  /*3420*/  MOV R5, R11 ;  /* 0x0000000b00057202 */ /* 0x000fe20000000f00 */
[----:B------:R-:W-:Y:S06]  /*3430*/  BRA `(.L_x_292) ;  /* 0xffffffec00d47947 */ /* 0x000fec000383ffff */
        .weak           $__internal_3_$__cuda_sm3x_div_rn_noftz_f32_slowpath
        .type           $__internal_3_$__cuda_sm3x_div_rn_noftz_f32_slowpath,@function
        .size           $__internal_3_$__cuda_sm3x_div_rn_noftz_f32_slowpath,(.L_x_308 - $__internal_3_$__cuda_sm3x_div_rn_noftz_f32_slowpath)
$__internal_3_$__cuda_sm3x_div_rn_noftz_f32_slowpath:
        /* <DEDUP_REMOVED lines=34> */
.L_x_294:
        /* <DEDUP_REMOVED lines=51> */
.L_x_301:
[----:B------:R-:W-:-:S04]  /*3990*/  LOP3.LUT R0, R0, 0x80000000, RZ, 0xc0, !PT ;  /* 0x8000000000007812 */ /* 0x000fc800078ec0ff */
[----:B------:R-:W-:Y:S01]  /*39a0*/  LOP3.LUT R0, R0, 0x7f800000, RZ, 0xfc, !PT ;  /* 0x7f80000000007812 */ /* 0x000fe200078efcff */
[----:B------:R-:W-:Y:S06]  /*39b0*/  BRA `(.L_x_302) ;  /* 0x0000000000047947 */ /* 0x000fec0003800000 */
.L_x_300:
[----:B------:R-:W-:-:S07]  /*39c0*/  LEA R0, R11, R0, 0x17 ;  /* 0x000000000b007211 */ /* 0x000fce00078eb8ff */
.L_x_302:
[----:B------:R-:W-:Y:S05]  /*39d0*/  BSYNC.RECONVERGENT B1 ;  /* 0x0000000000017941 */ /* 0x000fea0003800200 */
.L_x_299:
[----:B------:R-:W-:Y:S05]  /*39e0*/  BRA `(.L_x_303) ;  /* 0x0000000000207947 */ /* 0x000fea0003800000 */
.L_x_298:
[----:B------:R-:W-:-:S04]  /*39f0*/  LOP3.LUT R0, R3, 0x80000000, R0, 0x48, !PT ;  /* 0x8000000003007812 */ /* 0x000fc800078e4800 */
[----:B------:R-:W-:Y:S01]  /*3a00*/  LOP3.LUT R0, R0, 0x7f800000, RZ, 0xfc, !PT ;  /* 0x7f80000000007812 */ /* 0x000fe200078efcff */
[----:B------:R-:W-:Y:S06]  /*3a10*/  BRA `(.L_x_303) ;  /* 0x0000000000147947 */ /* 0x000fec0003800000 */
.L_x_297:
[----:B------:R-:W-:Y:S01]  /*3a20*/  LOP3.LUT R0, R3, 0x80000000, R0, 0x48, !PT ;  /* 0x8000000003007812 */ /* 0x000fe200078e4800 */
[----:B------:R-:W-:Y:S06]  /*3a30*/  BRA `(.L_x_303) ;  /* 0x00000000000c7947 */ /* 0x000fec0003800000 */
.L_x_296:
[----:B------:R-:W0:Y:S01]  /*3a40*/  MUFU.RSQ R0, -QNAN ;  /* 0xffc0000000007908 */ /* 0x000e220000001400 */
[----:B------:R-:W-:Y:S05]  /*3a50*/  BRA `(.L_x_303) ;  /* 0x0000000000047947 */ /* 0x000fea0003800000 */
.L_x_295:
[----:B------:R-:W-:-:S07]  /*3a60*/  FADD.FTZ R0, R0, R3 ;  /* 0x0000000300007221 */ /* 0x000fce0000010000 */
.L_x_303:
[----:B------:R-:W-:Y:S05]  /*3a70*/  BSYNC.RECONVERGENT B0 ;  /* 0x0000000000007941 */ /* 0x000fea0003800200 */
.L_x_293:
[----:B------:R-:W-:-:S04]  /*3a80*/  HFMA2 R11, -RZ, RZ, 0, 0 ;  /* 0x00000000ff0b7431 */ /* 0x000fc800000001ff */
[----:B0-----:R-:W-:Y:S05]  /*3a90*/  RET.REL.NODEC R10 `(lux_layer_norm_f32_kernel) ;  /* 0xffffffc40a587950 */ /* 0x001fea0003c3ffff */
.L_x_304:
        /* <DEDUP_REMOVED lines=14> */
.L_x_308:


//--------------------- .nv.shared.lux_layer_norm_batched_f32_kernel --------------------------
	.section	.nv.shared.lux_layer_norm_batched_f32_kernel,"aw",@nobits
	.sectionflags	@""
	.align	4
.nv.shared.lux_layer_norm_batched_f32_kernel:
	.zero		1032


//--------------------- .nv.shared.reserved.0     --------------------------
	.section	.nv.shared.reserved.0,"aw",@nobits
	.weak		__nv_reservedSMEM_offset_0_alias
	.size		__nv_reservedSMEM_offset_0_alias, 0, 64
	.other		__nv_reservedSMEM_offset_0_alias,@"STO_CUDA_RESERVED_SHARED STV_DEFAULT"
__nv_reservedSMEM_offset_0_alias:
	.zero		0
	.zero		64


//--------------------- .nv.shared.lux_layer_norm_backward_f32_kernel --------------------------
	.section	.nv.shared.lux_layer_norm_backward_f32_kernel,"aw",@nobits
	.sectionflags	@""
	.align	4
.nv.shared.lux_layer_norm_backward_f32_kernel:
	.zero		1032


//--------------------- .nv.shared.lux_layer_norm_f16_kernel --------------------------
	.section	.nv.shared.lux_layer_norm_f16_kernel,"aw",@nobits
	.sectionflags	@""
	.align	4
.nv.shared.lux_layer_norm_f16_kernel:
	.zero		1416


//--------------------- .nv.shared.lux_layer_norm_f32_kernel --------------------------
	.section	.nv.shared.lux_layer_norm_f32_kernel,"aw",@nobits
	.sectionflags	@""
	.align	4
.nv.shared.lux_layer_norm_f32_kernel:
	.zero		1416


//--------------------- .nv.constant0.lux_layer_norm_batched_f32_kernel --------------------------
	.section	.nv.constant0.lux_layer_norm_batched_f32_kernel,"a",@progbits
	.sectionflags	@""
	.align	4
.nv.constant0.lux_layer_norm_batched_f32_kernel:
	.zero		944


//--------------------- .nv.constant0.lux_layer_norm_backward_f32_kernel --------------------------
	.section	.nv.constant0.lux_layer_norm_backward_f32_kernel,"a",@progbits
	.sectionflags	@""
	.align	4
.nv.constant0.lux_layer_norm_backward_f32_kernel:
	.zero		968


//--------------------- .nv.constant0.lux_layer_norm_f16_kernel --------------------------
	.section	.nv.constant0.lux_layer_norm_f16_kernel,"a",@progbits
	.sectionflags	@""
	.align	4
.nv.constant0.lux_layer_norm_f16_kernel:
	.zero		956


//--------------------- .nv.constant0.lux_layer_norm_f32_kernel --------------------------
	.section	.nv.constant0.lux_layer_norm_f32_kernel,"a",@progbits
	.sectionflags	@""
	.align	4
.nv.constant0.lux_layer_norm_f32_kernel:
	.zero		956


//--------------------- SYMBOLS --------------------------

	.type		.nv.reservedSmem.offset0,@object
	.size		.nv.reservedSmem.offset0,0x4
	.type		.nv.reservedSmem.cap,@object
	.size		.nv.reservedSmem.cap,0x4
